//
// Generated by NVIDIA NVVM Compiler
//
// Compiler Build ID: CL-36424714
// Cuda compilation tools, release 13.0, V13.0.88
// Based on NVVM 20.0.0
//

.version 9.0
.target sm_100
.address_size 64

	// .globl	_Z13CuGetCrossCorPfS_S_iiiii

.visible .entry _Z13CuGetCrossCorPfS_S_iiiii(
	.param .u64 .ptr .align 1 _Z13CuGetCrossCorPfS_S_iiiii_param_0,
	.param .u64 .ptr .align 1 _Z13CuGetCrossCorPfS_S_iiiii_param_1,
	.param .u64 .ptr .align 1 _Z13CuGetCrossCorPfS_S_iiiii_param_2,
	.param .u32 _Z13CuGetCrossCorPfS_S_iiiii_param_3,
	.param .u32 _Z13CuGetCrossCorPfS_S_iiiii_param_4,
	.param .u32 _Z13CuGetCrossCorPfS_S_iiiii_param_5,
	.param .u32 _Z13CuGetCrossCorPfS_S_iiiii_param_6,
	.param .u32 _Z13CuGetCrossCorPfS_S_iiiii_param_7
)
{
	.reg .pred 	%p<22>;
	.reg .b32 	%r<117>;
	.reg .b32 	%f<347>;
	.reg .b64 	%rd<41>;

	ld.param.u64 	%rd5, [_Z13CuGetCrossCorPfS_S_iiiii_param_0];
	ld.param.u64 	%rd6, [_Z13CuGetCrossCorPfS_S_iiiii_param_1];
	ld.param.u64 	%rd7, [_Z13CuGetCrossCorPfS_S_iiiii_param_2];
	ld.param.u32 	%r54, [_Z13CuGetCrossCorPfS_S_iiiii_param_3];
	ld.param.u32 	%r50, [_Z13CuGetCrossCorPfS_S_iiiii_param_4];
	ld.param.u32 	%r51, [_Z13CuGetCrossCorPfS_S_iiiii_param_5];
	ld.param.u32 	%r52, [_Z13CuGetCrossCorPfS_S_iiiii_param_6];
	ld.param.u32 	%r53, [_Z13CuGetCrossCorPfS_S_iiiii_param_7];
	cvta.to.global.u64 	%rd1, %rd7;
	cvta.to.global.u64 	%rd2, %rd6;
	mov.u32 	%r55, %ctaid.x;
	mov.u32 	%r56, %ntid.x;
	mov.u32 	%r57, %tid.x;
	mad.lo.s32 	%r1, %r55, %r56, %r57;
	mov.u32 	%r58, %ctaid.y;
	mov.u32 	%r59, %ntid.y;
	mov.u32 	%r60, %tid.y;
	mad.lo.s32 	%r61, %r58, %r59, %r60;
	sub.s32 	%r62, %r50, %r51;
	add.s32 	%r3, %r62, 1;
	add.s32 	%r63, %r54, -1;
	mad.lo.s32 	%r64, %r63, %r62, %r63;
	max.s32 	%r65, %r1, %r61;
	setp.ge.s32 	%p1, %r65, %r64;
	@%p1 bra 	$L__BB0_32;
	div.s32 	%r5, %r1, %r3;
	div.s32 	%r66, %r61, %r3;
	not.b32 	%r67, %r50;
	add.s32 	%r68, %r51, %r67;
	mad.lo.s32 	%r69, %r5, %r68, %r1;
	mad.lo.s32 	%r70, %r66, %r68, %r61;
	mul.lo.s32 	%r71, %r66, %r52;
	shr.u32 	%r72, %r51, 31;
	add.s32 	%r73, %r51, %r72;
	shr.s32 	%r74, %r73, 1;
	add.s32 	%r6, %r71, %r74;
	mul.lo.s32 	%r75, %r5, %r52;
	add.s32 	%r7, %r75, %r74;
	add.s32 	%r8, %r70, %r71;
	add.s32 	%r9, %r69, %r75;
	setp.lt.s32 	%p2, %r51, 1;
	mov.f32 	%f313, 0f00000000;
	mov.f32 	%f314, %f313;
	@%p2 bra 	$L__BB0_17;
	and.b32  	%r10, %r51, 15;
	add.s32 	%r11, %r10, -1;
	and.b32  	%r12, %r51, 7;
	add.s32 	%r13, %r12, -1;
	and.b32  	%r14, %r51, 2147483632;
	and.b32  	%r15, %r51, 3;
	mov.f32 	%f314, 0f00000000;
	mov.b32 	%r105, 0;
	mov.f32 	%f313, %f314;
$L__BB0_3:
	setp.lt.u32 	%p3, %r51, 16;
	add.s32 	%r78, %r105, %r6;
	mad.lo.s32 	%r17, %r78, %r53, %r7;
	add.s32 	%r79, %r105, %r8;
	mad.lo.s32 	%r18, %r79, %r53, %r9;
	mov.b32 	%r108, 0;
	@%p3 bra 	$L__BB0_6;
	mov.b32 	%r106, 0;
$L__BB0_5:
	.pragma "nounroll";
	add.s32 	%r81, %r17, %r106;
	mul.wide.s32 	%rd8, %r81, 4;
	add.s64 	%rd9, %rd2, %rd8;
	ld.global.f32 	%f80, [%rd9];
	add.f32 	%f81, %f313, %f80;
	add.s32 	%r82, %r18, %r106;
	mul.wide.s32 	%rd10, %r82, 4;
	add.s64 	%rd11, %rd1, %rd10;
	ld.global.f32 	%f82, [%rd11];
	add.f32 	%f83, %f314, %f82;
	ld.global.f32 	%f84, [%rd9+4];
	add.f32 	%f85, %f81, %f84;
	ld.global.f32 	%f86, [%rd11+4];
	add.f32 	%f87, %f83, %f86;
	ld.global.f32 	%f88, [%rd9+8];
	add.f32 	%f89, %f85, %f88;
	ld.global.f32 	%f90, [%rd11+8];
	add.f32 	%f91, %f87, %f90;
	ld.global.f32 	%f92, [%rd9+12];
	add.f32 	%f93, %f89, %f92;
	ld.global.f32 	%f94, [%rd11+12];
	add.f32 	%f95, %f91, %f94;
	ld.global.f32 	%f96, [%rd9+16];
	add.f32 	%f97, %f93, %f96;
	ld.global.f32 	%f98, [%rd11+16];
	add.f32 	%f99, %f95, %f98;
	ld.global.f32 	%f100, [%rd9+20];
	add.f32 	%f101, %f97, %f100;
	ld.global.f32 	%f102, [%rd11+20];
	add.f32 	%f103, %f99, %f102;
	ld.global.f32 	%f104, [%rd9+24];
	add.f32 	%f105, %f101, %f104;
	ld.global.f32 	%f106, [%rd11+24];
	add.f32 	%f107, %f103, %f106;
	ld.global.f32 	%f108, [%rd9+28];
	add.f32 	%f109, %f105, %f108;
	ld.global.f32 	%f110, [%rd11+28];
	add.f32 	%f111, %f107, %f110;
	ld.global.f32 	%f112, [%rd9+32];
	add.f32 	%f113, %f109, %f112;
	ld.global.f32 	%f114, [%rd11+32];
	add.f32 	%f115, %f111, %f114;
	ld.global.f32 	%f116, [%rd9+36];
	add.f32 	%f117, %f113, %f116;
	ld.global.f32 	%f118, [%rd11+36];
	add.f32 	%f119, %f115, %f118;
	ld.global.f32 	%f120, [%rd9+40];
	add.f32 	%f121, %f117, %f120;
	ld.global.f32 	%f122, [%rd11+40];
	add.f32 	%f123, %f119, %f122;
	ld.global.f32 	%f124, [%rd9+44];
	add.f32 	%f125, %f121, %f124;
	ld.global.f32 	%f126, [%rd11+44];
	add.f32 	%f127, %f123, %f126;
	ld.global.f32 	%f128, [%rd9+48];
	add.f32 	%f129, %f125, %f128;
	ld.global.f32 	%f130, [%rd11+48];
	add.f32 	%f131, %f127, %f130;
	ld.global.f32 	%f132, [%rd9+52];
	add.f32 	%f133, %f129, %f132;
	ld.global.f32 	%f134, [%rd11+52];
	add.f32 	%f135, %f131, %f134;
	ld.global.f32 	%f136, [%rd9+56];
	add.f32 	%f137, %f133, %f136;
	ld.global.f32 	%f138, [%rd11+56];
	add.f32 	%f139, %f135, %f138;
	ld.global.f32 	%f140, [%rd9+60];
	add.f32 	%f313, %f137, %f140;
	ld.global.f32 	%f141, [%rd11+60];
	add.f32 	%f314, %f139, %f141;
	add.s32 	%r106, %r106, 16;
	setp.ne.s32 	%p4, %r106, %r14;
	mov.u32 	%r108, %r14;
	@%p4 bra 	$L__BB0_5;
$L__BB0_6:
	setp.eq.s32 	%p5, %r10, 0;
	@%p5 bra 	$L__BB0_16;
	setp.lt.u32 	%p6, %r11, 7;
	@%p6 bra 	$L__BB0_9;
	add.s32 	%r83, %r17, %r108;
	mul.wide.s32 	%rd12, %r83, 4;
	add.s64 	%rd13, %rd2, %rd12;
	ld.global.f32 	%f143, [%rd13];
	add.f32 	%f144, %f313, %f143;
	add.s32 	%r84, %r18, %r108;
	mul.wide.s32 	%rd14, %r84, 4;
	add.s64 	%rd15, %rd1, %rd14;
	ld.global.f32 	%f145, [%rd15];
	add.f32 	%f146, %f314, %f145;
	ld.global.f32 	%f147, [%rd13+4];
	add.f32 	%f148, %f144, %f147;
	ld.global.f32 	%f149, [%rd15+4];
	add.f32 	%f150, %f146, %f149;
	ld.global.f32 	%f151, [%rd13+8];
	add.f32 	%f152, %f148, %f151;
	ld.global.f32 	%f153, [%rd15+8];
	add.f32 	%f154, %f150, %f153;
	ld.global.f32 	%f155, [%rd13+12];
	add.f32 	%f156, %f152, %f155;
	ld.global.f32 	%f157, [%rd15+12];
	add.f32 	%f158, %f154, %f157;
	ld.global.f32 	%f159, [%rd13+16];
	add.f32 	%f160, %f156, %f159;
	ld.global.f32 	%f161, [%rd15+16];
	add.f32 	%f162, %f158, %f161;
	ld.global.f32 	%f163, [%rd13+20];
	add.f32 	%f164, %f160, %f163;
	ld.global.f32 	%f165, [%rd15+20];
	add.f32 	%f166, %f162, %f165;
	ld.global.f32 	%f167, [%rd13+24];
	add.f32 	%f168, %f164, %f167;
	ld.global.f32 	%f169, [%rd15+24];
	add.f32 	%f170, %f166, %f169;
	ld.global.f32 	%f171, [%rd13+28];
	add.f32 	%f313, %f168, %f171;
	ld.global.f32 	%f172, [%rd15+28];
	add.f32 	%f314, %f170, %f172;
	add.s32 	%r108, %r108, 8;
$L__BB0_9:
	setp.eq.s32 	%p7, %r12, 0;
	@%p7 bra 	$L__BB0_16;
	setp.lt.u32 	%p8, %r13, 3;
	@%p8 bra 	$L__BB0_12;
	add.s32 	%r85, %r17, %r108;
	mul.wide.s32 	%rd16, %r85, 4;
	add.s64 	%rd17, %rd2, %rd16;
	ld.global.f32 	%f174, [%rd17];
	add.f32 	%f175, %f313, %f174;
	add.s32 	%r86, %r18, %r108;
	mul.wide.s32 	%rd18, %r86, 4;
	add.s64 	%rd19, %rd1, %rd18;
	ld.global.f32 	%f176, [%rd19];
	add.f32 	%f177, %f314, %f176;
	ld.global.f32 	%f178, [%rd17+4];
	add.f32 	%f179, %f175, %f178;
	ld.global.f32 	%f180, [%rd19+4];
	add.f32 	%f181, %f177, %f180;
	ld.global.f32 	%f182, [%rd17+8];
	add.f32 	%f183, %f179, %f182;
	ld.global.f32 	%f184, [%rd19+8];
	add.f32 	%f185, %f181, %f184;
	ld.global.f32 	%f186, [%rd17+12];
	add.f32 	%f313, %f183, %f186;
	ld.global.f32 	%f187, [%rd19+12];
	add.f32 	%f314, %f185, %f187;
	add.s32 	%r108, %r108, 4;
$L__BB0_12:
	setp.eq.s32 	%p9, %r15, 0;
	@%p9 bra 	$L__BB0_16;
	setp.eq.s32 	%p10, %r15, 1;
	add.s32 	%r87, %r17, %r108;
	mul.wide.s32 	%rd20, %r87, 4;
	add.s64 	%rd3, %rd2, %rd20;
	ld.global.f32 	%f188, [%rd3];
	add.f32 	%f313, %f313, %f188;
	add.s32 	%r88, %r18, %r108;
	mul.wide.s32 	%rd21, %r88, 4;
	add.s64 	%rd4, %rd1, %rd21;
	ld.global.f32 	%f189, [%rd4];
	add.f32 	%f314, %f314, %f189;
	@%p10 bra 	$L__BB0_16;
	setp.eq.s32 	%p11, %r15, 2;
	ld.global.f32 	%f190, [%rd3+4];
	add.f32 	%f313, %f313, %f190;
	ld.global.f32 	%f191, [%rd4+4];
	add.f32 	%f314, %f314, %f191;
	@%p11 bra 	$L__BB0_16;
	ld.global.f32 	%f192, [%rd3+8];
	add.f32 	%f313, %f313, %f192;
	ld.global.f32 	%f193, [%rd4+8];
	add.f32 	%f314, %f314, %f193;
$L__BB0_16:
	add.s32 	%r105, %r105, 1;
	setp.ne.s32 	%p12, %r105, %r51;
	@%p12 bra 	$L__BB0_3;
$L__BB0_17:
	setp.lt.s32 	%p13, %r51, 1;
	mul.lo.s32 	%r89, %r51, %r51;
	cvt.rn.f32.u32 	%f195, %r89;
	div.rn.f32 	%f33, %f313, %f195;
	div.rn.f32 	%f34, %f314, %f195;
	mov.f32 	%f341, 0f00000000;
	mov.f32 	%f342, %f341;
	mov.f32 	%f343, %f341;
	@%p13 bra 	$L__BB0_31;
	and.b32  	%r27, %r51, 7;
	and.b32  	%r28, %r51, 3;
	and.b32  	%r29, %r51, 2147483640;
	and.b32  	%r30, %r51, 1;
	neg.s32 	%r31, %r29;
	add.s32 	%r91, %r52, %r51;
	not.b32 	%r92, %r50;
	add.s32 	%r93, %r92, %r91;
	mad.lo.s32 	%r32, %r5, %r93, %r1;
	mov.f32 	%f343, 0f00000000;
	mov.b32 	%r110, 0;
	mov.f32 	%f342, %f343;
	mov.f32 	%f341, %f343;
$L__BB0_19:
	setp.lt.u32 	%p14, %r51, 8;
	add.s32 	%r95, %r110, %r6;
	mad.lo.s32 	%r34, %r95, %r53, %r7;
	add.s32 	%r96, %r110, %r8;
	mul.lo.s32 	%r35, %r96, %r53;
	add.s32 	%r36, %r35, %r9;
	mov.b32 	%r115, 0;
	@%p14 bra 	$L__BB0_22;
	add.s32 	%r111, %r32, %r35;
	mov.u32 	%r112, %r34;
	mov.u32 	%r113, %r31;
$L__BB0_21:
	.pragma "nounroll";
	mul.wide.s32 	%rd22, %r112, 4;
	add.s64 	%rd23, %rd2, %rd22;
	mul.wide.s32 	%rd24, %r111, 4;
	add.s64 	%rd25, %rd1, %rd24;
	ld.global.f32 	%f198, [%rd23];
	sub.f32 	%f199, %f198, %f33;
	ld.global.f32 	%f200, [%rd25];
	sub.f32 	%f201, %f200, %f34;
	fma.rn.f32 	%f202, %f199, %f201, %f341;
	fma.rn.f32 	%f203, %f199, %f199, %f342;
	fma.rn.f32 	%f204, %f201, %f201, %f343;
	ld.global.f32 	%f205, [%rd23+4];
	sub.f32 	%f206, %f205, %f33;
	ld.global.f32 	%f207, [%rd25+4];
	sub.f32 	%f208, %f207, %f34;
	fma.rn.f32 	%f209, %f206, %f208, %f202;
	fma.rn.f32 	%f210, %f206, %f206, %f203;
	fma.rn.f32 	%f211, %f208, %f208, %f204;
	ld.global.f32 	%f212, [%rd23+8];
	sub.f32 	%f213, %f212, %f33;
	ld.global.f32 	%f214, [%rd25+8];
	sub.f32 	%f215, %f214, %f34;
	fma.rn.f32 	%f216, %f213, %f215, %f209;
	fma.rn.f32 	%f217, %f213, %f213, %f210;
	fma.rn.f32 	%f218, %f215, %f215, %f211;
	ld.global.f32 	%f219, [%rd23+12];
	sub.f32 	%f220, %f219, %f33;
	ld.global.f32 	%f221, [%rd25+12];
	sub.f32 	%f222, %f221, %f34;
	fma.rn.f32 	%f223, %f220, %f222, %f216;
	fma.rn.f32 	%f224, %f220, %f220, %f217;
	fma.rn.f32 	%f225, %f222, %f222, %f218;
	ld.global.f32 	%f226, [%rd23+16];
	sub.f32 	%f227, %f226, %f33;
	ld.global.f32 	%f228, [%rd25+16];
	sub.f32 	%f229, %f228, %f34;
	fma.rn.f32 	%f230, %f227, %f229, %f223;
	fma.rn.f32 	%f231, %f227, %f227, %f224;
	fma.rn.f32 	%f232, %f229, %f229, %f225;
	ld.global.f32 	%f233, [%rd23+20];
	sub.f32 	%f234, %f233, %f33;
	ld.global.f32 	%f235, [%rd25+20];
	sub.f32 	%f236, %f235, %f34;
	fma.rn.f32 	%f237, %f234, %f236, %f230;
	fma.rn.f32 	%f238, %f234, %f234, %f231;
	fma.rn.f32 	%f239, %f236, %f236, %f232;
	ld.global.f32 	%f240, [%rd23+24];
	sub.f32 	%f241, %f240, %f33;
	ld.global.f32 	%f242, [%rd25+24];
	sub.f32 	%f243, %f242, %f34;
	fma.rn.f32 	%f244, %f241, %f243, %f237;
	fma.rn.f32 	%f245, %f241, %f241, %f238;
	fma.rn.f32 	%f246, %f243, %f243, %f239;
	ld.global.f32 	%f247, [%rd23+28];
	sub.f32 	%f248, %f247, %f33;
	ld.global.f32 	%f249, [%rd25+28];
	sub.f32 	%f250, %f249, %f34;
	fma.rn.f32 	%f341, %f248, %f250, %f244;
	fma.rn.f32 	%f342, %f248, %f248, %f245;
	fma.rn.f32 	%f343, %f250, %f250, %f246;
	add.s32 	%r113, %r113, 8;
	add.s32 	%r112, %r112, 8;
	add.s32 	%r111, %r111, 8;
	setp.ne.s32 	%p15, %r113, 0;
	mov.u32 	%r115, %r29;
	@%p15 bra 	$L__BB0_21;
$L__BB0_22:
	setp.eq.s32 	%p16, %r27, 0;
	@%p16 bra 	$L__BB0_30;
	add.s32 	%r97, %r27, -1;
	setp.lt.u32 	%p17, %r97, 3;
	@%p17 bra 	$L__BB0_25;
	add.s32 	%r98, %r34, %r115;
	mul.wide.s32 	%rd26, %r98, 4;
	add.s64 	%rd27, %rd2, %rd26;
	ld.global.f32 	%f252, [%rd27];
	sub.f32 	%f253, %f252, %f33;
	add.s32 	%r99, %r36, %r115;
	mul.wide.s32 	%rd28, %r99, 4;
	add.s64 	%rd29, %rd1, %rd28;
	ld.global.f32 	%f254, [%rd29];
	sub.f32 	%f255, %f254, %f34;
	fma.rn.f32 	%f256, %f253, %f255, %f341;
	fma.rn.f32 	%f257, %f253, %f253, %f342;
	fma.rn.f32 	%f258, %f255, %f255, %f343;
	ld.global.f32 	%f259, [%rd27+4];
	sub.f32 	%f260, %f259, %f33;
	ld.global.f32 	%f261, [%rd29+4];
	sub.f32 	%f262, %f261, %f34;
	fma.rn.f32 	%f263, %f260, %f262, %f256;
	fma.rn.f32 	%f264, %f260, %f260, %f257;
	fma.rn.f32 	%f265, %f262, %f262, %f258;
	ld.global.f32 	%f266, [%rd27+8];
	sub.f32 	%f267, %f266, %f33;
	ld.global.f32 	%f268, [%rd29+8];
	sub.f32 	%f269, %f268, %f34;
	fma.rn.f32 	%f270, %f267, %f269, %f263;
	fma.rn.f32 	%f271, %f267, %f267, %f264;
	fma.rn.f32 	%f272, %f269, %f269, %f265;
	ld.global.f32 	%f273, [%rd27+12];
	sub.f32 	%f274, %f273, %f33;
	ld.global.f32 	%f275, [%rd29+12];
	sub.f32 	%f276, %f275, %f34;
	fma.rn.f32 	%f341, %f274, %f276, %f270;
	fma.rn.f32 	%f342, %f274, %f274, %f271;
	fma.rn.f32 	%f343, %f276, %f276, %f272;
	add.s32 	%r115, %r115, 4;
$L__BB0_25:
	setp.eq.s32 	%p18, %r28, 0;
	@%p18 bra 	$L__BB0_30;
	setp.eq.s32 	%p19, %r28, 1;
	@%p19 bra 	$L__BB0_28;
	add.s32 	%r100, %r34, %r115;
	mul.wide.s32 	%rd30, %r100, 4;
	add.s64 	%rd31, %rd2, %rd30;
	ld.global.f32 	%f278, [%rd31];
	sub.f32 	%f279, %f278, %f33;
	add.s32 	%r101, %r36, %r115;
	mul.wide.s32 	%rd32, %r101, 4;
	add.s64 	%rd33, %rd1, %rd32;
	ld.global.f32 	%f280, [%rd33];
	sub.f32 	%f281, %f280, %f34;
	fma.rn.f32 	%f282, %f279, %f281, %f341;
	fma.rn.f32 	%f283, %f279, %f279, %f342;
	fma.rn.f32 	%f284, %f281, %f281, %f343;
	ld.global.f32 	%f285, [%rd31+4];
	sub.f32 	%f286, %f285, %f33;
	ld.global.f32 	%f287, [%rd33+4];
	sub.f32 	%f288, %f287, %f34;
	fma.rn.f32 	%f341, %f286, %f288, %f282;
	fma.rn.f32 	%f342, %f286, %f286, %f283;
	fma.rn.f32 	%f343, %f288, %f288, %f284;
	add.s32 	%r115, %r115, 2;
$L__BB0_28:
	setp.eq.s32 	%p20, %r30, 0;
	@%p20 bra 	$L__BB0_30;
	add.s32 	%r102, %r34, %r115;
	mul.wide.s32 	%rd34, %r102, 4;
	add.s64 	%rd35, %rd2, %rd34;
	ld.global.f32 	%f289, [%rd35];
	sub.f32 	%f290, %f289, %f33;
	add.s32 	%r103, %r36, %r115;
	mul.wide.s32 	%rd36, %r103, 4;
	add.s64 	%rd37, %rd1, %rd36;
	ld.global.f32 	%f291, [%rd37];
	sub.f32 	%f292, %f291, %f34;
	fma.rn.f32 	%f341, %f290, %f292, %f341;
	fma.rn.f32 	%f342, %f290, %f290, %f342;
	fma.rn.f32 	%f343, %f292, %f292, %f343;
$L__BB0_30:
	add.s32 	%r110, %r110, 1;
	setp.ne.s32 	%p21, %r110, %r51;
	@%p21 bra 	$L__BB0_19;
$L__BB0_31:
	sqrt.rn.f32 	%f293, %f342;
	sqrt.rn.f32 	%f294, %f343;
	mul.f32 	%f295, %f293, %f294;
	div.rn.f32 	%f296, %f341, %f295;
	mad.lo.s32 	%r104, %r64, %r61, %r1;
	cvta.to.global.u64 	%rd38, %rd5;
	mul.wide.s32 	%rd39, %r104, 4;
	add.s64 	%rd40, %rd38, %rd39;
	st.global.f32 	[%rd40], %f296;
$L__BB0_32:
	ret;

}
	// .globl	_Z11CuGetVectorPfS_S_iii
.visible .entry _Z11CuGetVectorPfS_S_iii(
	.param .u64 .ptr .align 1 _Z11CuGetVectorPfS_S_iii_param_0,
	.param .u64 .ptr .align 1 _Z11CuGetVectorPfS_S_iii_param_1,
	.param .u64 .ptr .align 1 _Z11CuGetVectorPfS_S_iii_param_2,
	.param .u32 _Z11CuGetVectorPfS_S_iii_param_3,
	.param .u32 _Z11CuGetVectorPfS_S_iii_param_4,
	.param .u32 _Z11CuGetVectorPfS_S_iii_param_5
)
{
	.reg .pred 	%p<74>;
	.reg .b32 	%r<185>;
	.reg .b32 	%f<104>;
	.reg .b64 	%rd<27>;
	.reg .b64 	%fd<48>;

	ld.param.u64 	%rd5, [_Z11CuGetVectorPfS_S_iii_param_0];
	ld.param.u64 	%rd6, [_Z11CuGetVectorPfS_S_iii_param_1];
	ld.param.u64 	%rd7, [_Z11CuGetVectorPfS_S_iii_param_2];
	ld.param.u32 	%r58, [_Z11CuGetVectorPfS_S_iii_param_3];
	ld.param.u32 	%r56, [_Z11CuGetVectorPfS_S_iii_param_4];
	ld.param.u32 	%r57, [_Z11CuGetVectorPfS_S_iii_param_5];
	cvta.to.global.u64 	%rd1, %rd6;
	cvta.to.global.u64 	%rd2, %rd5;
	cvta.to.global.u64 	%rd3, %rd7;
	mov.u32 	%r60, %ctaid.x;
	mov.u32 	%r61, %ntid.x;
	mov.u32 	%r62, %tid.x;
	mad.lo.s32 	%r1, %r60, %r61, %r62;
	mov.u32 	%r63, %ctaid.y;
	mov.u32 	%r64, %ntid.y;
	mov.u32 	%r65, %tid.y;
	mad.lo.s32 	%r66, %r63, %r64, %r65;
	add.s32 	%r3, %r58, -1;
	max.s32 	%r67, %r1, %r66;
	setp.ge.s32 	%p1, %r67, %r3;
	@%p1 bra 	$L__BB1_25;
	setp.lt.s32 	%p2, %r56, 1;
	mov.b32 	%r181, 0;
	mov.u32 	%r182, %r181;
	@%p2 bra 	$L__BB1_18;
	mul.lo.s32 	%r4, %r56, %r3;
	mul.lo.s32 	%r5, %r56, %r66;
	mul.lo.s32 	%r6, %r56, %r1;
	and.b32  	%r7, %r56, 15;
	and.b32  	%r8, %r56, 7;
	add.s32 	%r9, %r8, -1;
	and.b32  	%r10, %r56, 2147483632;
	and.b32  	%r11, %r56, 3;
	mov.f32 	%f102, 0f00000000;
	mov.b32 	%r160, 0;
	mov.u32 	%r182, %r160;
	mov.u32 	%r181, %r160;
$L__BB1_3:
	setp.lt.u32 	%p3, %r56, 16;
	add.s32 	%r15, %r160, %r5;
	mad.lo.s32 	%r16, %r4, %r15, %r6;
	mov.b32 	%r173, 0;
	@%p3 bra 	$L__BB1_6;
	mov.b32 	%r163, 0;
$L__BB1_5:
	.pragma "nounroll";
	add.s32 	%r73, %r16, %r163;
	mul.wide.s32 	%rd8, %r73, 4;
	add.s64 	%rd9, %rd3, %rd8;
	ld.global.f32 	%f25, [%rd9];
	setp.gt.f32 	%p4, %f25, %f102;
	add.s32 	%r74, %r163, %r6;
	selp.b32 	%r75, %r74, %r181, %p4;
	selp.f32 	%f26, %f25, %f102, %p4;
	ld.global.f32 	%f27, [%rd9+4];
	setp.gt.f32 	%p5, %f27, %f26;
	add.s32 	%r76, %r74, 1;
	selp.b32 	%r77, %r76, %r75, %p5;
	or.pred  	%p6, %p4, %p5;
	selp.f32 	%f28, %f27, %f26, %p5;
	ld.global.f32 	%f29, [%rd9+8];
	setp.gt.f32 	%p8, %f29, %f28;
	add.s32 	%r78, %r74, 2;
	selp.b32 	%r79, %r78, %r77, %p8;
	selp.f32 	%f30, %f29, %f28, %p8;
	ld.global.f32 	%f31, [%rd9+12];
	setp.gt.f32 	%p9, %f31, %f30;
	add.s32 	%r80, %r74, 3;
	selp.b32 	%r81, %r80, %r79, %p9;
	or.pred  	%p10, %p8, %p9;
	selp.f32 	%f32, %f31, %f30, %p9;
	ld.global.f32 	%f33, [%rd9+16];
	setp.gt.f32 	%p12, %f33, %f32;
	add.s32 	%r82, %r74, 4;
	selp.b32 	%r83, %r82, %r81, %p12;
	selp.f32 	%f34, %f33, %f32, %p12;
	ld.global.f32 	%f35, [%rd9+20];
	setp.gt.f32 	%p13, %f35, %f34;
	add.s32 	%r84, %r74, 5;
	selp.b32 	%r85, %r84, %r83, %p13;
	or.pred  	%p14, %p12, %p13;
	selp.f32 	%f36, %f35, %f34, %p13;
	ld.global.f32 	%f37, [%rd9+24];
	setp.gt.f32 	%p16, %f37, %f36;
	add.s32 	%r86, %r74, 6;
	selp.b32 	%r87, %r86, %r85, %p16;
	selp.f32 	%f38, %f37, %f36, %p16;
	ld.global.f32 	%f39, [%rd9+28];
	setp.gt.f32 	%p17, %f39, %f38;
	add.s32 	%r88, %r74, 7;
	selp.b32 	%r89, %r88, %r87, %p17;
	or.pred  	%p18, %p16, %p17;
	selp.f32 	%f40, %f39, %f38, %p17;
	ld.global.f32 	%f41, [%rd9+32];
	setp.gt.f32 	%p20, %f41, %f40;
	add.s32 	%r90, %r74, 8;
	selp.b32 	%r91, %r90, %r89, %p20;
	selp.f32 	%f42, %f41, %f40, %p20;
	ld.global.f32 	%f43, [%rd9+36];
	setp.gt.f32 	%p21, %f43, %f42;
	add.s32 	%r92, %r74, 9;
	selp.b32 	%r93, %r92, %r91, %p21;
	or.pred  	%p22, %p20, %p21;
	selp.f32 	%f44, %f43, %f42, %p21;
	ld.global.f32 	%f45, [%rd9+40];
	setp.gt.f32 	%p24, %f45, %f44;
	add.s32 	%r94, %r74, 10;
	selp.b32 	%r95, %r94, %r93, %p24;
	selp.f32 	%f46, %f45, %f44, %p24;
	ld.global.f32 	%f47, [%rd9+44];
	setp.gt.f32 	%p25, %f47, %f46;
	add.s32 	%r96, %r74, 11;
	selp.b32 	%r97, %r96, %r95, %p25;
	or.pred  	%p26, %p24, %p25;
	selp.f32 	%f48, %f47, %f46, %p25;
	ld.global.f32 	%f49, [%rd9+48];
	setp.gt.f32 	%p28, %f49, %f48;
	add.s32 	%r98, %r74, 12;
	selp.b32 	%r99, %r98, %r97, %p28;
	selp.f32 	%f50, %f49, %f48, %p28;
	ld.global.f32 	%f51, [%rd9+52];
	setp.gt.f32 	%p29, %f51, %f50;
	add.s32 	%r100, %r74, 13;
	selp.b32 	%r101, %r100, %r99, %p29;
	or.pred  	%p30, %p28, %p29;
	selp.f32 	%f52, %f51, %f50, %p29;
	ld.global.f32 	%f53, [%rd9+56];
	setp.gt.f32 	%p32, %f53, %f52;
	add.s32 	%r102, %r74, 14;
	selp.b32 	%r103, %r102, %r101, %p32;
	selp.f32 	%f54, %f53, %f52, %p32;
	ld.global.f32 	%f55, [%rd9+60];
	setp.gt.f32 	%p33, %f55, %f54;
	add.s32 	%r104, %r74, 15;
	selp.b32 	%r181, %r104, %r103, %p33;
	selp.b32 	%r105, %r15, %r182, %p6;
	selp.b32 	%r106, %r15, %r105, %p10;
	selp.b32 	%r107, %r15, %r106, %p14;
	selp.b32 	%r108, %r15, %r107, %p18;
	selp.b32 	%r109, %r15, %r108, %p22;
	selp.b32 	%r110, %r15, %r109, %p26;
	selp.b32 	%r111, %r15, %r110, %p30;
	selp.b32 	%r112, %r15, %r111, %p33;
	selp.b32 	%r182, %r15, %r112, %p32;
	selp.f32 	%f102, %f55, %f54, %p33;
	add.s32 	%r163, %r163, 16;
	setp.ne.s32 	%p34, %r163, %r10;
	mov.u32 	%r173, %r10;
	@%p34 bra 	$L__BB1_5;
$L__BB1_6:
	setp.eq.s32 	%p35, %r7, 0;
	@%p35 bra 	$L__BB1_17;
	add.s32 	%r114, %r7, -1;
	setp.lt.u32 	%p36, %r114, 7;
	@%p36 bra 	$L__BB1_9;
	add.s32 	%r115, %r16, %r173;
	mul.wide.s32 	%rd10, %r115, 4;
	add.s64 	%rd11, %rd3, %rd10;
	ld.global.f32 	%f57, [%rd11];
	setp.gt.f32 	%p37, %f57, %f102;
	add.s32 	%r116, %r173, %r6;
	selp.b32 	%r117, %r116, %r181, %p37;
	selp.f32 	%f58, %f57, %f102, %p37;
	ld.global.f32 	%f59, [%rd11+4];
	setp.gt.f32 	%p38, %f59, %f58;
	add.s32 	%r118, %r116, 1;
	selp.b32 	%r119, %r118, %r117, %p38;
	or.pred  	%p39, %p37, %p38;
	selp.f32 	%f60, %f59, %f58, %p38;
	ld.global.f32 	%f61, [%rd11+8];
	setp.gt.f32 	%p41, %f61, %f60;
	add.s32 	%r120, %r116, 2;
	selp.b32 	%r121, %r120, %r119, %p41;
	selp.f32 	%f62, %f61, %f60, %p41;
	ld.global.f32 	%f63, [%rd11+12];
	setp.gt.f32 	%p42, %f63, %f62;
	add.s32 	%r122, %r116, 3;
	selp.b32 	%r123, %r122, %r121, %p42;
	or.pred  	%p43, %p41, %p42;
	selp.f32 	%f64, %f63, %f62, %p42;
	ld.global.f32 	%f65, [%rd11+16];
	setp.gt.f32 	%p45, %f65, %f64;
	add.s32 	%r124, %r116, 4;
	selp.b32 	%r125, %r124, %r123, %p45;
	selp.f32 	%f66, %f65, %f64, %p45;
	ld.global.f32 	%f67, [%rd11+20];
	setp.gt.f32 	%p46, %f67, %f66;
	add.s32 	%r126, %r116, 5;
	selp.b32 	%r127, %r126, %r125, %p46;
	or.pred  	%p47, %p45, %p46;
	selp.f32 	%f68, %f67, %f66, %p46;
	ld.global.f32 	%f69, [%rd11+24];
	setp.gt.f32 	%p49, %f69, %f68;
	add.s32 	%r128, %r116, 6;
	selp.b32 	%r129, %r128, %r127, %p49;
	selp.f32 	%f70, %f69, %f68, %p49;
	ld.global.f32 	%f71, [%rd11+28];
	setp.gt.f32 	%p50, %f71, %f70;
	add.s32 	%r130, %r116, 7;
	selp.b32 	%r181, %r130, %r129, %p50;
	selp.b32 	%r131, %r15, %r182, %p39;
	selp.b32 	%r132, %r15, %r131, %p43;
	selp.b32 	%r133, %r15, %r132, %p47;
	selp.b32 	%r134, %r15, %r133, %p50;
	selp.b32 	%r182, %r15, %r134, %p49;
	selp.f32 	%f102, %f71, %f70, %p50;
	add.s32 	%r173, %r173, 8;
$L__BB1_9:
	setp.eq.s32 	%p51, %r8, 0;
	@%p51 bra 	$L__BB1_17;
	setp.lt.u32 	%p52, %r9, 3;
	@%p52 bra 	$L__BB1_12;
	add.s32 	%r136, %r16, %r173;
	mul.wide.s32 	%rd12, %r136, 4;
	add.s64 	%rd13, %rd3, %rd12;
	ld.global.f32 	%f73, [%rd13];
	setp.gt.f32 	%p53, %f73, %f102;
	add.s32 	%r137, %r173, %r6;
	selp.b32 	%r138, %r137, %r181, %p53;
	selp.f32 	%f74, %f73, %f102, %p53;
	ld.global.f32 	%f75, [%rd13+4];
	setp.gt.f32 	%p54, %f75, %f74;
	add.s32 	%r139, %r137, 1;
	selp.b32 	%r140, %r139, %r138, %p54;
	or.pred  	%p55, %p53, %p54;
	selp.f32 	%f76, %f75, %f74, %p54;
	ld.global.f32 	%f77, [%rd13+8];
	setp.gt.f32 	%p57, %f77, %f76;
	add.s32 	%r141, %r137, 2;
	selp.b32 	%r142, %r141, %r140, %p57;
	selp.f32 	%f78, %f77, %f76, %p57;
	ld.global.f32 	%f79, [%rd13+12];
	setp.gt.f32 	%p58, %f79, %f78;
	add.s32 	%r143, %r137, 3;
	selp.b32 	%r181, %r143, %r142, %p58;
	selp.b32 	%r144, %r15, %r182, %p55;
	selp.b32 	%r145, %r15, %r144, %p58;
	selp.b32 	%r182, %r15, %r145, %p57;
	selp.f32 	%f102, %f79, %f78, %p58;
	add.s32 	%r173, %r173, 4;
$L__BB1_12:
	setp.eq.s32 	%p59, %r11, 0;
	@%p59 bra 	$L__BB1_17;
	setp.eq.s32 	%p60, %r11, 1;
	add.s32 	%r146, %r16, %r173;
	mul.wide.s32 	%rd14, %r146, 4;
	add.s64 	%rd4, %rd3, %rd14;
	ld.global.f32 	%f80, [%rd4];
	setp.gt.f32 	%p61, %f80, %f102;
	add.s32 	%r44, %r173, %r6;
	selp.b32 	%r181, %r44, %r181, %p61;
	selp.b32 	%r182, %r15, %r182, %p61;
	selp.f32 	%f102, %f80, %f102, %p61;
	@%p60 bra 	$L__BB1_17;
	setp.eq.s32 	%p62, %r11, 2;
	ld.global.f32 	%f81, [%rd4+4];
	setp.gt.f32 	%p63, %f81, %f102;
	add.s32 	%r147, %r44, 1;
	selp.b32 	%r181, %r147, %r181, %p63;
	selp.b32 	%r182, %r15, %r182, %p63;
	selp.f32 	%f102, %f81, %f102, %p63;
	@%p62 bra 	$L__BB1_17;
	ld.global.f32 	%f14, [%rd4+8];
	setp.leu.f32 	%p64, %f14, %f102;
	@%p64 bra 	$L__BB1_17;
	add.s32 	%r181, %r44, 2;
	mov.u32 	%r182, %r15;
	mov.f32 	%f102, %f14;
$L__BB1_17:
	add.s32 	%r160, %r160, 1;
	setp.ne.s32 	%p65, %r160, %r56;
	@%p65 bra 	$L__BB1_3;
$L__BB1_18:
	setp.eq.s32 	%p66, %r181, 0;
	setp.eq.s32 	%p67, %r182, 0;
	or.pred  	%p68, %p66, %p67;
	@%p68 bra 	$L__BB1_20;
	mul.lo.s32 	%r55, %r56, %r3;
	add.s32 	%r148, %r55, -1;
	setp.ne.s32 	%p69, %r181, %r148;
	setp.ne.s32 	%p70, %r182, %r148;
	and.pred  	%p71, %p69, %p70;
	@%p71 bra 	$L__BB1_21;
$L__BB1_20:
	cvt.rn.f32.s32 	%f89, %r181;
	cvt.f64.f32 	%fd38, %f89;
	cvt.rn.f32.s32 	%f90, %r57;
	cvt.f64.f32 	%fd39, %f90;
	mul.f64 	%fd40, %fd39, 0d3FE0000000000000;
	sub.f64 	%fd41, %fd38, %fd40;
	mul.lo.s32 	%r157, %r56, %r1;
	cvt.rn.f64.s32 	%fd42, %r157;
	sub.f64 	%fd43, %fd41, %fd42;
	cvt.rn.f32.f64 	%f91, %fd43;
	mad.lo.s32 	%r158, %r3, %r66, %r1;
	mul.wide.s32 	%rd24, %r158, 4;
	add.s64 	%rd25, %rd2, %rd24;
	st.global.f32 	[%rd25], %f91;
	cvt.rn.f32.s32 	%f92, %r182;
	cvt.f64.f32 	%fd44, %f92;
	sub.f64 	%fd45, %fd44, %fd40;
	mul.lo.s32 	%r159, %r56, %r66;
	cvt.rn.f64.s32 	%fd46, %r159;
	sub.f64 	%fd47, %fd45, %fd46;
	cvt.rn.f32.f64 	%f93, %fd47;
	add.s64 	%rd26, %rd1, %rd24;
	st.global.f32 	[%rd26], %f93;
	bra.uni 	$L__BB1_25;
$L__BB1_21:
	mul.lo.s32 	%r149, %r182, %r55;
	add.s32 	%r150, %r149, %r181;
	add.s32 	%r151, %r150, %r55;
	mul.wide.s32 	%rd15, %r151, 4;
	add.s64 	%rd16, %rd3, %rd15;
	ld.global.f32 	%f16, [%rd16];
	mul.wide.s32 	%rd17, %r150, 4;
	add.s64 	%rd18, %rd3, %rd17;
	ld.global.f32 	%f103, [%rd18];
	sub.s32 	%r152, %r149, %r55;
	add.s32 	%r153, %r152, %r181;
	mul.wide.s32 	%rd19, %r153, 4;
	add.s64 	%rd20, %rd3, %rd19;
	ld.global.f32 	%f18, [%rd20];
	ld.global.f32 	%f19, [%rd18+4];
	ld.global.f32 	%f20, [%rd18+-4];
	cvt.f64.f32 	%fd1, %f16;
	cvt.f64.f32 	%fd2, %f103;
	add.f64 	%fd3, %fd2, %fd2;
	sub.f64 	%fd5, %fd1, %fd3;
	cvt.f64.f32 	%fd4, %f18;
	add.f64 	%fd6, %fd5, %fd4;
	setp.eq.f64 	%p72, %fd6, 0d0000000000000000;
	@%p72 bra 	$L__BB1_23;
	cvt.f64.f32 	%fd7, %f19;
	sub.f64 	%fd8, %fd7, %fd3;
	cvt.f64.f32 	%fd9, %f20;
	add.f64 	%fd10, %fd8, %fd9;
	setp.neu.f64 	%p73, %fd10, 0d0000000000000000;
	@%p73 bra 	$L__BB1_24;
$L__BB1_23:
	add.f64 	%fd11, %fd2, 0d3EE4F8B588E368F1;
	cvt.rn.f32.f64 	%f103, %fd11;
$L__BB1_24:
	cvt.rn.f32.s32 	%f82, %r181;
	cvt.f64.f32 	%fd12, %f82;
	sub.f32 	%f83, %f19, %f20;
	cvt.f64.f32 	%fd13, %f83;
	cvt.f64.f32 	%fd14, %f19;
	cvt.f64.f32 	%fd15, %f103;
	add.f64 	%fd16, %fd15, %fd15;
	sub.f64 	%fd17, %fd14, %fd16;
	cvt.f64.f32 	%fd18, %f20;
	add.f64 	%fd19, %fd17, %fd18;
	div.rn.f64 	%fd20, %fd13, %fd19;
	mul.f64 	%fd21, %fd20, 0d3FE0000000000000;
	sub.f64 	%fd22, %fd12, %fd21;
	cvt.rn.f32.s32 	%f84, %r57;
	cvt.f64.f32 	%fd23, %f84;
	mul.f64 	%fd24, %fd23, 0d3FE0000000000000;
	sub.f64 	%fd25, %fd22, %fd24;
	mul.lo.s32 	%r154, %r56, %r1;
	cvt.rn.f64.s32 	%fd26, %r154;
	sub.f64 	%fd27, %fd25, %fd26;
	cvt.rn.f32.f64 	%f85, %fd27;
	mad.lo.s32 	%r155, %r3, %r66, %r1;
	mul.wide.s32 	%rd21, %r155, 4;
	add.s64 	%rd22, %rd2, %rd21;
	st.global.f32 	[%rd22], %f85;
	cvt.rn.f32.s32 	%f86, %r182;
	cvt.f64.f32 	%fd28, %f86;
	sub.f32 	%f87, %f16, %f18;
	cvt.f64.f32 	%fd29, %f87;
	sub.f64 	%fd30, %fd1, %fd16;
	add.f64 	%fd31, %fd30, %fd4;
	div.rn.f64 	%fd32, %fd29, %fd31;
	mul.f64 	%fd33, %fd32, 0d3FE0000000000000;
	sub.f64 	%fd34, %fd28, %fd33;
	sub.f64 	%fd35, %fd34, %fd24;
	mul.lo.s32 	%r156, %r56, %r66;
	cvt.rn.f64.s32 	%fd36, %r156;
	sub.f64 	%fd37, %fd35, %fd36;
	cvt.rn.f32.f64 	%f88, %fd37;
	add.s64 	%rd23, %rd1, %rd21;
	st.global.f32 	[%rd23], %f88;
$L__BB1_25:
	ret;

}
	// .globl	_Z12errorCorrectPfS_ii
.visible .entry _Z12errorCorrectPfS_ii(
	.param .u64 .ptr .align 1 _Z12errorCorrectPfS_ii_param_0,
	.param .u64 .ptr .align 1 _Z12errorCorrectPfS_ii_param_1,
	.param .u32 _Z12errorCorrectPfS_ii_param_2,
	.param .u32 _Z12errorCorrectPfS_ii_param_3
)
{


	ret;

}


// ===== COMPILED SASS (sm_100) =====

	.target	sm_100

	.elftype	@"ET_EXEC"


//--------------------- .note.nv.tkinfo           --------------------------
	.section	.note.nv.tkinfo,"",@"SHT_NOTE"
	.sectionflags	@"SHF_NOTE_NV_TKINFO"
	.tkinfo
        /*0018*/ 	.word	0x00000002
        /*0030*/ 	.string	""
        /*0030*/ 	.string	"ptxas"
        /*0030*/ 	.string	"Cuda compilation tools, release 13.0, V13.0.88"
        /*0030*/ 	.string	"Build cuda_13.0.r13.0/compiler.36424714_0"
        /*0030*/ 	.string	"-arch sm_100 -m 64 "



//--------------------- .note.nv.cuinfo           --------------------------
	.section	.note.nv.cuinfo,"",@"SHT_NOTE"
	.sectionflags	@"SHF_NOTE_NV_CUINFO"
        /*0018*/ 	.short	0x0002
        /*001a*/ 	.short	0x0064
        /*001c*/ 	.short	0x0082
	.zero		2


//--------------------- .nv.info                  --------------------------
	.section	.nv.info,"",@"SHT_CUDA_INFO"
	.align	4


	//----- nvinfo : EIATTR_REGCOUNT
	.align		4
        /*0000*/ 	.byte	0x04, 0x2f
        /*0002*/ 	.short	(.L_1 - .L_0)
	.align		4
.L_0:
        /*0004*/ 	.word	index@(_Z13CuGetCrossCorPfS_S_iiiii)
        /*0008*/ 	.word	0x00000020


	//----- nvinfo : EIATTR_FRAME_SIZE
	.align		4
.L_1:
        /*000c*/ 	.byte	0x04, 0x11
        /*000e*/ 	.short	(.L_3 - .L_2)
	.align		4
.L_2:
        /*0010*/ 	.word	index@($__internal_2_$__cuda_sm3x_div_rn_noftz_f32_slowpath)
        /*0014*/ 	.word	0x00000000


	//----- nvinfo : EIATTR_FRAME_SIZE
	.align		4
.L_3:
        /*0018*/ 	.byte	0x04, 0x11
        /*001a*/ 	.short	(.L_5 - .L_4)
	.align		4
.L_4:
        /*001c*/ 	.word	index@($__internal_1_$__cuda_sm20_sqrt_rn_f32_slowpath)
        /*0020*/ 	.word	0x00000000


	//----- nvinfo : EIATTR_FRAME_SIZE
	.align		4
.L_5:
        /*0024*/ 	.byte	0x04, 0x11
        /*0026*/ 	.short	(.L_7 - .L_6)
	.align		4
.L_6:
        /*0028*/ 	.word	index@(_Z13CuGetCrossCorPfS_S_iiiii)
        /*002c*/ 	.word	0x00000000


	//----- nvinfo : EIATTR_REGCOUNT
	.align		4
.L_7:
        /*0030*/ 	.byte	0x04, 0x2f
        /*0032*/ 	.short	(.L_9 - .L_8)
	.align		4
.L_8:
        /*0034*/ 	.word	index@(_Z11CuGetVectorPfS_S_iii)
        /*0038*/ 	.word	0x00000025


	//----- nvinfo : EIATTR_FRAME_SIZE
	.align		4
.L_9:
        /*003c*/ 	.byte	0x04, 0x11
        /*003e*/ 	.short	(.L_11 - .L_10)
	.align		4
.L_10:
        /*0040*/ 	.word	index@($__internal_0_$__cuda_sm20_div_rn_f64_full)
        /*0044*/ 	.word	0x00000000


	//----- nvinfo : EIATTR_FRAME_SIZE
	.align		4
.L_11:
        /*0048*/ 	.byte	0x04, 0x11
        /*004a*/ 	.short	(.L_13 - .L_12)
	.align		4
.L_12:
        /*004c*/ 	.word	index@(_Z11CuGetVectorPfS_S_iii)
        /*0050*/ 	.word	0x00000000


	//----- nvinfo : EIATTR_REGCOUNT
	.align		4
.L_13:
        /*0054*/ 	.byte	0x04, 0x2f
        /*0056*/ 	.short	(.L_15 - .L_14)
	.align		4
.L_14:
        /*0058*/ 	.word	index@(_Z12errorCorrectPfS_ii)
        /*005c*/ 	.word	0x00000004


	//----- nvinfo : EIATTR_FRAME_SIZE
	.align		4
.L_15:
        /*0060*/ 	.byte	0x04, 0x11
        /*0062*/ 	.short	(.L_17 - .L_16)
	.align		4
.L_16:
        /*0064*/ 	.word	index@(_Z12errorCorrectPfS_ii)
        /*0068*/ 	.word	0x00000000


	//----- nvinfo : EIATTR_MIN_STACK_SIZE
	.align		4
.L_17:
        /*006c*/ 	.byte	0x04, 0x12
        /*006e*/ 	.short	(.L_19 - .L_18)
	.align		4
.L_18:
        /*0070*/ 	.word	index@(_Z12errorCorrectPfS_ii)
        /*0074*/ 	.word	0x00000000


	//----- nvinfo : EIATTR_MIN_STACK_SIZE
	.align		4
.L_19:
        /*0078*/ 	.byte	0x04, 0x12
        /*007a*/ 	.short	(.L_21 - .L_20)
	.align		4
.L_20:
        /*007c*/ 	.word	index@(_Z11CuGetVectorPfS_S_iii)
        /*0080*/ 	.word	0x00000000


	//----- nvinfo : EIATTR_MIN_STACK_SIZE
	.align		4
.L_21:
        /*0084*/ 	.byte	0x04, 0x12
        /*0086*/ 	.short	(.L_23 - .L_22)
	.align		4
.L_22:
        /*0088*/ 	.word	index@(_Z13CuGetCrossCorPfS_S_iiiii)
        /*008c*/ 	.word	0x00000000
.L_23:


//--------------------- .nv.compat                --------------------------
	.section	.nv.compat,"",@"SHT_CUDA_COMPAT_INFO"
	.align	4
        /*0000*/ 	.byte	0x02, 0x09, 0x00, 0x00, 0x02, 0x02, 0x01, 0x00, 0x02, 0x05, 0x05, 0x00, 0x03, 0x07, 0x01, 0x01
        /*0010*/ 	.byte	0x02, 0x03, 0x00, 0x00, 0x02, 0x06, 0x01, 0x00, 0x04, 0x0b, 0x08, 0x00, 0x01, 0x00, 0x00, 0x00
        /*0020*/ 	.byte	0x00, 0x00, 0x00, 0x00


//--------------------- .nv.info._Z12errorCorrectPfS_ii --------------------------
	.section	.nv.info._Z12errorCorrectPfS_ii,"",@"SHT_CUDA_INFO"
	.sectionflags	@""
	.align	4


	//----- nvinfo : EIATTR_CUDA_API_VERSION
	.align		4
        /*0000*/ 	.byte	0x04, 0x37
        /*0002*/ 	.short	(.L_25 - .L_24)
.L_24:
        /*0004*/ 	.word	0x00000082


	//----- nvinfo : EIATTR_KPARAM_INFO
	.align		4
.L_25:
        /*0008*/ 	.byte	0x04, 0x17
        /*000a*/ 	.short	(.L_27 - .L_26)
.L_26:
        /*000c*/ 	.word	0x00000000
        /*0010*/ 	.short	0x0003
        /*0012*/ 	.short	0x0014
        /*0014*/ 	.byte	0x00, 0xf0, 0x11, 0x00


	//----- nvinfo : EIATTR_KPARAM_INFO
	.align		4
.L_27:
        /*0018*/ 	.byte	0x04, 0x17
        /*001a*/ 	.short	(.L_29 - .L_28)
.L_28:
        /*001c*/ 	.word	0x00000000
        /*0020*/ 	.short	0x0002
        /*0022*/ 	.short	0x0010
        /*0024*/ 	.byte	0x00, 0xf0, 0x11, 0x00


	//----- nvinfo : EIATTR_KPARAM_INFO
	.align		4
.L_29:
        /*0028*/ 	.byte	0x04, 0x17
        /*002a*/ 	.short	(.L_31 - .L_30)
.L_30:
        /*002c*/ 	.word	0x00000000
        /*0030*/ 	.short	0x0001
        /*0032*/ 	.short	0x0008
        /*0034*/ 	.byte	0x00, 0xf5, 0x21, 0x00


	//----- nvinfo : EIATTR_KPARAM_INFO
	.align		4
.L_31:
        /*0038*/ 	.byte	0x04, 0x17
        /*003a*/ 	.short	(.L_33 - .L_32)
.L_32:
        /*003c*/ 	.word	0x00000000
        /*0040*/ 	.short	0x0000
        /*0042*/ 	.short	0x0000
        /*0044*/ 	.byte	0x00, 0xf5, 0x21, 0x00


	//----- nvinfo : EIATTR_SPARSE_MMA_MASK
	.align		4
.L_33:
        /*0048*/ 	.byte	0x03, 0x50
        /*004a*/ 	.short	0x0000


	//----- nvinfo : EIATTR_MAXREG_COUNT
	.align		4
        /*004c*/ 	.byte	0x03, 0x1b
        /*004e*/ 	.short	0x00ff


	//----- nvinfo : EIATTR_MERCURY_ISA_VERSION
	.align		4
        /*0050*/ 	.byte	0x03, 0x5f
        /*0052*/ 	.short	0x0101


	//----- nvinfo : EIATTR_VRC_CTA_INIT_COUNT
	.align		4
        /*0054*/ 	.byte	0x02, 0x4a
	.zero		1
	.zero		1


	//----- nvinfo : EIATTR_EXIT_INSTR_OFFSETS
	.align		4
        /*0058*/ 	.byte	0x04, 0x1c
        /*005a*/ 	.short	(.L_35 - .L_34)


	//   ....[0]....
.L_34:
        /*005c*/ 	.word	0x00000010


	//----- nvinfo : EIATTR_CBANK_PARAM_SIZE
	.align		4
.L_35:
        /*0060*/ 	.byte	0x03, 0x19
        /*0062*/ 	.short	0x0018


	//----- nvinfo : EIATTR_PARAM_CBANK
	.align		4
        /*0064*/ 	.byte	0x04, 0x0a
        /*0066*/ 	.short	(.L_37 - .L_36)
	.align		4
.L_36:
        /*0068*/ 	.word	index@(.nv.constant0._Z12errorCorrectPfS_ii)
        /*006c*/ 	.short	0x0380
        /*006e*/ 	.short	0x0018


	//----- nvinfo : EIATTR_SW_WAR
	.align		4
.L_37:
        /*0070*/ 	.byte	0x04, 0x36
        /*0072*/ 	.short	(.L_39 - .L_38)
.L_38:
        /*0074*/ 	.word	0x00000008
.L_39:


//--------------------- .nv.info._Z11CuGetVectorPfS_S_iii --------------------------
	.section	.nv.info._Z11CuGetVectorPfS_S_iii,"",@"SHT_CUDA_INFO"
	.sectionflags	@""
	.align	4


	//----- nvinfo : EIATTR_CUDA_API_VERSION
	.align		4
        /*0000*/ 	.byte	0x04, 0x37
        /*0002*/ 	.short	(.L_41 - .L_40)
.L_40:
        /*0004*/ 	.word	0x00000082


	//----- nvinfo : EIATTR_KPARAM_INFO
	.align		4
.L_41:
        /*0008*/ 	.byte	0x04, 0x17
        /*000a*/ 	.short	(.L_43 - .L_42)
.L_42:
        /*000c*/ 	.word	0x00000000
        /*0010*/ 	.short	0x0005
        /*0012*/ 	.short	0x0020
        /*0014*/ 	.byte	0x00, 0xf0, 0x11, 0x00


	//----- nvinfo : EIATTR_KPARAM_INFO
	.align		4
.L_43:
        /*0018*/ 	.byte	0x04, 0x17
        /*001a*/ 	.short	(.L_45 - .L_44)
.L_44:
        /*001c*/ 	.word	0x00000000
        /*0020*/ 	.short	0x0004
        /*0022*/ 	.short	0x001c
        /*0024*/ 	.byte	0x00, 0xf0, 0x11, 0x00


	//----- nvinfo : EIATTR_KPARAM_INFO
	.align		4
.L_45:
        /*0028*/ 	.byte	0x04, 0x17
        /*002a*/ 	.short	(.L_47 - .L_46)
.L_46:
        /*002c*/ 	.word	0x00000000
        /*0030*/ 	.short	0x0003
        /*0032*/ 	.short	0x0018
        /*0034*/ 	.byte	0x00, 0xf0, 0x11, 0x00


	//----- nvinfo : EIATTR_KPARAM_INFO
	.align		4
.L_47:
        /*0038*/ 	.byte	0x04, 0x17
        /*003a*/ 	.short	(.L_49 - .L_48)
.L_48:
        /*003c*/ 	.word	0x00000000
        /*0040*/ 	.short	0x0002
        /*0042*/ 	.short	0x0010
        /*0044*/ 	.byte	0x00, 0xf5, 0x21, 0x00


	//----- nvinfo : EIATTR_KPARAM_INFO
	.align		4
.L_49:
        /*0048*/ 	.byte	0x04, 0x17
        /*004a*/ 	.short	(.L_51 - .L_50)
.L_50:
        /*004c*/ 	.word	0x00000000
        /*0050*/ 	.short	0x0001
        /*0052*/ 	.short	0x0008
        /*0054*/ 	.byte	0x00, 0xf5, 0x21, 0x00


	//----- nvinfo : EIATTR_KPARAM_INFO
	.align		4
.L_51:
        /*0058*/ 	.byte	0x04, 0x17
        /*005a*/ 	.short	(.L_53 - .L_52)
.L_52:
        /*005c*/ 	.word	0x00000000
        /*0060*/ 	.short	0x0000
        /*0062*/ 	.short	0x0000
        /*0064*/ 	.byte	0x00, 0xf5, 0x21, 0x00


	//----- nvinfo : EIATTR_SPARSE_MMA_MASK
	.align		4
.L_53:
        /*0068*/ 	.byte	0x03, 0x50
        /*006a*/ 	.short	0x0000


	//----- nvinfo : EIATTR_MAXREG_COUNT
	.align		4
        /*006c*/ 	.byte	0x03, 0x1b
        /*006e*/ 	.short	0x00ff


	//----- nvinfo : EIATTR_MERCURY_ISA_VERSION
	.align		4
        /*0070*/ 	.byte	0x03, 0x5f
        /*0072*/ 	.short	0x0101


	//----- nvinfo : EIATTR_VRC_CTA_INIT_COUNT
	.align		4
        /*0074*/ 	.byte	0x02, 0x4a
	.zero		1
	.zero		1


	//----- nvinfo : EIATTR_EXIT_INSTR_OFFSETS
	.align		4
        /*0078*/ 	.byte	0x04, 0x1c
        /*007a*/ 	.short	(.L_55 - .L_54)


	//   ....[0]....
.L_54:
        /*007c*/ 	.word	0x000000d0


	//   ....[1]....
        /*0080*/ 	.word	0x000010c0


	//   ....[2]....
        /*0084*/ 	.word	0x000017c0


	//----- nvinfo : EIATTR_CRS_STACK_SIZE
	.align		4
.L_55:
        /*0088*/ 	.byte	0x04, 0x1e
        /*008a*/ 	.short	(.L_57 - .L_56)
.L_56:
        /*008c*/ 	.word	0x00000000


	//----- nvinfo : EIATTR_CBANK_PARAM_SIZE
	.align		4
.L_57:
        /*0090*/ 	.byte	0x03, 0x19
        /*0092*/ 	.short	0x0024


	//----- nvinfo : EIATTR_PARAM_CBANK
	.align		4
        /*0094*/ 	.byte	0x04, 0x0a
        /*0096*/ 	.short	(.L_59 - .L_58)
	.align		4
.L_58:
        /*0098*/ 	.word	index@(.nv.constant0._Z11CuGetVectorPfS_S_iii)
        /*009c*/ 	.short	0x0380
        /*009e*/ 	.short	0x0024


	//----- nvinfo : EIATTR_SW_WAR
	.align		4
.L_59:
        /*00a0*/ 	.byte	0x04, 0x36
        /*00a2*/ 	.short	(.L_61 - .L_60)
.L_60:
        /*00a4*/ 	.word	0x00000008
.L_61:


//--------------------- .nv.info._Z13CuGetCrossCorPfS_S_iiiii --------------------------
	.section	.nv.info._Z13CuGetCrossCorPfS_S_iiiii,"",@"SHT_CUDA_INFO"
	.sectionflags	@""
	.align	4


	//----- nvinfo : EIATTR_CUDA_API_VERSION
	.align		4
        /*0000*/ 	.byte	0x04, 0x37
        /*0002*/ 	.short	(.L_63 - .L_62)
.L_62:
        /*0004*/ 	.word	0x00000082


	//----- nvinfo : EIATTR_KPARAM_INFO
	.align		4
.L_63:
        /*0008*/ 	.byte	0x04, 0x17
        /*000a*/ 	.short	(.L_65 - .L_64)
.L_64:
        /*000c*/ 	.word	0x00000000
        /*0010*/ 	.short	0x0007
        /*0012*/ 	.short	0x0028
        /*0014*/ 	.byte	0x00, 0xf0, 0x11, 0x00


	//----- nvinfo : EIATTR_KPARAM_INFO
	.align		4
.L_65:
        /*0018*/ 	.byte	0x04, 0x17
        /*001a*/ 	.short	(.L_67 - .L_66)
.L_66:
        /*001c*/ 	.word	0x00000000
        /*0020*/ 	.short	0x0006
        /*0022*/ 	.short	0x0024
        /*0024*/ 	.byte	0x00, 0xf0, 0x11, 0x00


	//----- nvinfo : EIATTR_KPARAM_INFO
	.align		4
.L_67:
        /*0028*/ 	.byte	0x04, 0x17
        /*002a*/ 	.short	(.L_69 - .L_68)
.L_68:
        /*002c*/ 	.word	0x00000000
        /*0030*/ 	.short	0x0005
        /*0032*/ 	.short	0x0020
        /*0034*/ 	.byte	0x00, 0xf0, 0x11, 0x00


	//----- nvinfo : EIATTR_KPARAM_INFO
	.align		4
.L_69:
        /*0038*/ 	.byte	0x04, 0x17
        /*003a*/ 	.short	(.L_71 - .L_70)
.L_70:
        /*003c*/ 	.word	0x00000000
        /*0040*/ 	.short	0x0004
        /*0042*/ 	.short	0x001c
        /*0044*/ 	.byte	0x00, 0xf0, 0x11, 0x00


	//----- nvinfo : EIATTR_KPARAM_INFO
	.align		4
.L_71:
        /*0048*/ 	.byte	0x04, 0x17
        /*004a*/ 	.short	(.L_73 - .L_72)
.L_72:
        /*004c*/ 	.word	0x00000000
        /*0050*/ 	.short	0x0003
        /*0052*/ 	.short	0x0018
        /*0054*/ 	.byte	0x00, 0xf0, 0x11, 0x00


	//----- nvinfo : EIATTR_KPARAM_INFO
	.align		4
.L_73:
        /*0058*/ 	.byte	0x04, 0x17
        /*005a*/ 	.short	(.L_75 - .L_74)
.L_74:
        /*005c*/ 	.word	0x00000000
        /*0060*/ 	.short	0x0002
        /*0062*/ 	.short	0x0010
        /*0064*/ 	.byte	0x00, 0xf5, 0x21, 0x00


	//----- nvinfo : EIATTR_KPARAM_INFO
	.align		4
.L_75:
        /*0068*/ 	.byte	0x04, 0x17
        /*006a*/ 	.short	(.L_77 - .L_76)
.L_76:
        /*006c*/ 	.word	0x00000000
        /*0070*/ 	.short	0x0001
        /*0072*/ 	.short	0x0008
        /*0074*/ 	.byte	0x00, 0xf5, 0x21, 0x00


	//----- nvinfo : EIATTR_KPARAM_INFO
	.align		4
.L_77:
        /*0078*/ 	.byte	0x04, 0x17
        /*007a*/ 	.short	(.L_79 - .L_78)
.L_78:
        /*007c*/ 	.word	0x00000000
        /*0080*/ 	.short	0x0000
        /*0082*/ 	.short	0x0000
        /*0084*/ 	.byte	0x00, 0xf5, 0x21, 0x00


	//----- nvinfo : EIATTR_SPARSE_MMA_MASK
	.align		4
.L_79:
        /*0088*/ 	.byte	0x03, 0x50
        /*008a*/ 	.short	0x0000


	//----- nvinfo : EIATTR_MAXREG_COUNT
	.align		4
        /*008c*/ 	.byte	0x03, 0x1b
        /*008e*/ 	.short	0x00ff


	//----- nvinfo : EIATTR_MERCURY_ISA_VERSION
	.align		4
        /*0090*/ 	.byte	0x03, 0x5f
        /*0092*/ 	.short	0x0101


	//----- nvinfo : EIATTR_VRC_CTA_INIT_COUNT
	.align		4
        /*0094*/ 	.byte	0x02, 0x4a
	.zero		1
	.zero		1


	//----- nvinfo : EIATTR_EXIT_INSTR_OFFSETS
	.align		4
        /*0098*/ 	.byte	0x04, 0x1c
        /*009a*/ 	.short	(.L_81 - .L_80)


	//   ....[0]....
.L_80:
        /*009c*/ 	.word	0x00000100


	//   ....[1]....
        /*00a0*/ 	.word	0x00002030


	//----- nvinfo : EIATTR_CRS_STACK_SIZE
	.align		4
.L_81:
        /*00a4*/ 	.byte	0x04, 0x1e
        /*00a6*/ 	.short	(.L_83 - .L_82)
.L_82:
        /*00a8*/ 	.word	0x00000000


	//----- nvinfo : EIATTR_CBANK_PARAM_SIZE
	.align		4
.L_83:
        /*00ac*/ 	.byte	0x03, 0x19
        /*00ae*/ 	.short	0x002c


	//----- nvinfo : EIATTR_PARAM_CBANK
	.align		4
        /*00b0*/ 	.byte	0x04, 0x0a
        /*00b2*/ 	.short	(.L_85 - .L_84)
	.align		4
.L_84:
        /*00b4*/ 	.word	index@(.nv.constant0._Z13CuGetCrossCorPfS_S_iiiii)
        /*00b8*/ 	.short	0x0380
        /*00ba*/ 	.short	0x002c


	//----- nvinfo : EIATTR_SW_WAR
	.align		4
.L_85:
        /*00bc*/ 	.byte	0x04, 0x36
        /*00be*/ 	.short	(.L_87 - .L_86)
.L_86:
        /*00c0*/ 	.word	0x00000008
.L_87:


//--------------------- .nv.callgraph             --------------------------
	.section	.nv.callgraph,"",@"SHT_CUDA_CALLGRAPH"
	.align	4
	.sectionentsize	8
	.align		4
        /*0000*/ 	.word	0x00000000
	.align		4
        /*0004*/ 	.word	0xffffffff
	.align		4
        /*0008*/ 	.word	0x00000000
	.align		4
        /*000c*/ 	.word	0xfffffffe
	.align		4
        /*0010*/ 	.word	0x00000000
	.align		4
        /*0014*/ 	.word	0xfffffffd
	.align		4
        /*0018*/ 	.word	0x00000000
	.align		4
        /*001c*/ 	.word	0xfffffffc


//--------------------- .text._Z12errorCorrectPfS_ii --------------------------
	.section	.text._Z12errorCorrectPfS_ii,"ax",@progbits
	.align	128
        .global         _Z12errorCorrectPfS_ii
        .type           _Z12errorCorrectPfS_ii,@function
        .size           _Z12errorCorrectPfS_ii,(.L_x_63 - _Z12errorCorrectPfS_ii)
        .other          _Z12errorCorrectPfS_ii,@"STO_CUDA_ENTRY STV_DEFAULT"
_Z12errorCorrectPfS_ii:
.text._Z12errorCorrectPfS_ii:
[----:B------:R-:W-:Y:S01]  /*0000*/  LDC R1, c[0x0][0x37c] ;  /* 0x0000df00ff017b82 */ /* 0x000fe20000000800 */
[----:B------:R-:W-:Y:S05]  /*0010*/  EXIT ;  /* 0x000000000000794d */ /* 0x000fea0003800000 */
.L_x_0:
[----:B------:R-:W-:-:S00]  /*0020*/  BRA `(.L_x_0) ;  /* 0xfffffffc00fc7947 */ /* 0x000fc0000383ffff */
[----:B------:R-:W-:-:S00]  /*0030*/  NOP ;  /* 0x0000000000007918 */ /* 0x000fc00000000000 */
        /* <DEDUP_REMOVED lines=12> */
.L_x_63:


//--------------------- .text._Z11CuGetVectorPfS_S_iii --------------------------
	.section	.text._Z11CuGetVectorPfS_S_iii,"ax",@progbits
	.align	128
        .global         _Z11CuGetVectorPfS_S_iii
        .type           _Z11CuGetVectorPfS_S_iii,@function
        .size           _Z11CuGetVectorPfS_S_iii,(.L_x_60 - _Z11CuGetVectorPfS_S_iii)
        .other          _Z11CuGetVectorPfS_S_iii,@"STO_CUDA_ENTRY STV_DEFAULT"
_Z11CuGetVectorPfS_S_iii:
.text._Z11CuGetVectorPfS_S_iii:
[----:B------:R-:W-:Y:S01]  /*0000*/  LDC R1, c[0x0][0x37c] ;  /* 0x0000df00ff017b82 */ /* 0x000fe20000000800 */
[----:B------:R-:W0:Y:S07]  /*0010*/  S2R R0, SR_TID.X ;  /* 0x0000000000007919 */ /* 0x000e2e0000002100 */
[----:B------:R-:W0:Y:S01]  /*0020*/  LDC R3, c[0x0][0x360] ;  /* 0x0000d800ff037b82 */ /* 0x000e220000000800 */
[----:B------:R-:W1:Y:S01]  /*0030*/  LDCU UR6, c[0x0][0x398] ;  /* 0x00007300ff0677ac */ /* 0x000e620008000800 */
[----:B------:R-:W2:Y:S06]  /*0040*/  S2R R5, SR_TID.Y ;  /* 0x0000000000057919 */ /* 0x000eac0000002200 */
[----:B------:R-:W0:Y:S08]  /*0050*/  S2UR UR4, SR_CTAID.X ;  /* 0x00000000000479c3 */ /* 0x000e300000002500 */
[----:B------:R-:W2:Y:S01]  /*0060*/  S2UR UR5, SR_CTAID.Y ;  /* 0x00000000000579c3 */ /* 0x000ea20000002600 */
[----:B-1----:R-:W-:-:S07]  /*0070*/  UIADD3 UR6, UPT, UPT, UR6, -0x1, URZ ;  /* 0xffffffff06067890 */ /* 0x002fce000fffe0ff */
[----:B------:R-:W2:Y:S01]  /*0080*/  LDC R4, c[0x0][0x364] ;  /* 0x0000d900ff047b82 */ /* 0x000ea20000000800 */
[----:B0-----:R-:W-:Y:S02]  /*0090*/  IMAD R3, R3, UR4, R0 ;  /* 0x0000000403037c24 */ /* 0x001fe4000f8e0200 */
[----:B--2---:R-:W-:-:S05]  /*00a0*/  IMAD R4, R4, UR5, R5 ;  /* 0x0000000504047c24 */ /* 0x004fca000f8e0205 */
[----:B------:R-:W-:-:S04]  /*00b0*/  VIMNMX R0, PT, PT, R3, R4, !PT ;  /* 0x0000000403007248 */ /* 0x000fc80007fe0100 */
[----:B------:R-:W-:-:S13]  /*00c0*/  ISETP.GE.AND P0, PT, R0, UR6, PT ;  /* 0x0000000600007c0c */ /* 0x000fda000bf06270 */
[----:B------:R-:W-:Y:S05]  /*00d0*/  @P0 EXIT ;  /* 0x000000000000094d */ /* 0x000fea0003800000 */
[----:B------:R-:W0:Y:S01]  /*00e0*/  LDCU UR4, c[0x0][0x39c] ;  /* 0x00007380ff0477ac */ /* 0x000e220008000800 */
[----:B------:R-:W-:Y:S02]  /*00f0*/  IMAD.MOV.U32 R0, RZ, RZ, RZ ;  /* 0x000000ffff007224 */ /* 0x000fe400078e00ff */
[----:B------:R-:W-:Y:S01]  /*0100*/  IMAD.MOV.U32 R5, RZ, RZ, RZ ;  /* 0x000000ffff057224 */ /* 0x000fe200078e00ff */
[----:B------:R-:W1:Y:S01]  /*0110*/  LDCU.64 UR8, c[0x0][0x358] ;  /* 0x00006b00ff0877ac */ /* 0x000e620008000a00 */
[----:B0-----:R-:W-:-:S05]  /*0120*/  IMAD.U32 R2, RZ, RZ, UR4 ;  /* 0x00000004ff027e24 */ /* 0x001fca000f8e00ff */
[----:B------:R-:W-:-:S13]  /*0130*/  ISETP.GE.AND P0, PT, R2, 0x1, PT ;  /* 0x000000010200780c */ /* 0x000fda0003f06270 */
[----:B-1----:R-:W-:Y:S05]  /*0140*/  @!P0 BRA `(.L_x_1) ;  /* 0x0000000c00548947 */ /* 0x002fea0003800000 */
[C---:B------:R-:W-:Y:S01]  /*0150*/  LOP3.LUT R30, R2.reuse, 0x7, RZ, 0xc0, !PT ;  /* 0x00000007021e7812 */ /* 0x040fe200078ec0ff */
[----:B------:R-:W-:Y:S01]  /*0160*/  IMAD.MOV.U32 R11, RZ, RZ, RZ ;  /* 0x000000ffff0b7224 */ /* 0x000fe200078e00ff */
[C---:B------:R-:W-:Y:S01]  /*0170*/  LOP3.LUT R28, R2.reuse, 0xf, RZ, 0xc0, !PT ;  /* 0x0000000f021c7812 */ /* 0x040fe200078ec0ff */
[----:B------:R-:W-:Y:S01]  /*0180*/  IMAD.MOV.U32 R5, RZ, RZ, RZ ;  /* 0x000000ffff057224 */ /* 0x000fe200078e00ff */
[----:B------:R-:W-:Y:S01]  /*0190*/  LOP3.LUT R13, R2, 0x7ffffff0, RZ, 0xc0, !PT ;  /* 0x7ffffff0020d7812 */ /* 0x000fe200078ec0ff */
[----:B------:R-:W-:Y:S01]  /*01a0*/  VIADD R0, R30, 0xffffffff ;  /* 0xffffffff1e007836 */ /* 0x000fe20000000000 */
[----:B------:R-:W-:Y:S01]  /*01b0*/  LOP3.LUT R12, R2, 0x3, RZ, 0xc0, !PT ;  /* 0x00000003020c7812 */ /* 0x000fe200078ec0ff */
[----:B------:R-:W-:-:S03]  /*01c0*/  UMOV UR4, URZ ;  /* 0x000000ff00047c82 */ /* 0x000fc60008000000 */
[----:B------:R-:W-:Y:S01]  /*01d0*/  ISETP.GE.U32.AND P3, PT, R0, 0x3, PT ;  /* 0x000000030000780c */ /* 0x000fe20003f66070 */
[----:B------:R-:W-:-:S12]  /*01e0*/  IMAD.MOV.U32 R0, RZ, RZ, RZ ;  /* 0x000000ffff007224 */ /* 0x000fd800078e00ff */
.L_x_7:
[----:B------:R-:W0:Y:S01]  /*01f0*/  LDCU UR5, c[0x0][0x39c] ;  /* 0x00007380ff0577ac */ /* 0x000e220008000800 */
[----:B------:R-:W-:Y:S02]  /*0200*/  IMAD.MOV.U32 R9, RZ, RZ, RZ ;  /* 0x000000ffff097224 */ /* 0x000fe400078e00ff */
[----:B0-----:R-:W-:-:S04]  /*0210*/  IMAD.U32 R2, RZ, RZ, UR5 ;  /* 0x00000005ff027e24 */ /* 0x001fc8000f8e00ff */
[----:B------:R-:W-:Y:S01]  /*0220*/  IMAD R10, R4, R2, UR4 ;  /* 0x00000004040a7e24 */ /* 0x000fe2000f8e0202 */
[----:B------:R-:W-:Y:S01]  /*0230*/  ISETP.GE.U32.AND P0, PT, R2, 0x10, PT ;  /* 0x000000100200780c */ /* 0x000fe20003f06070 */
[----:B------:R-:W-:-:S06]  /*0240*/  UIADD3 UR4, UPT, UPT, UR4, 0x1, URZ ;  /* 0x0000000104047890 */ /* 0x000fcc000fffe0ff */
[----:B------:R-:W-:-:S06]  /*0250*/  ISETP.NE.AND P4, PT, R2, UR4, PT ;  /* 0x0000000402007c0c */ /* 0x000fcc000bf85270 */
[----:B------:R-:W-:Y:S07]  /*0260*/  @!P0 BRA `(.L_x_2) ;  /* 0x0000000400688947 */ /* 0x000fee0003800000 */
[----:B------:R-:W0:Y:S01]  /*0270*/  LDC.64 R6, c[0x0][0x390] ;  /* 0x0000e400ff067b82 */ /* 0x000e220000000a00 */
[----:B------:R-:W-:-:S05]  /*0280*/  UMOV UR5, URZ ;  /* 0x000000ff00057c82 */ /* 0x000fca0008000000 */
.L_x_3:
[----:B------:R-:W-:-:S04]  /*0290*/  IMAD R9, R10, UR6, R3 ;  /* 0x000000060a097c24 */ /* 0x000fc8000f8e0203 */
[----:B------:R-:W-:-:S04]  /*02a0*/  IMAD R9, R9, R2, UR5 ;  /* 0x0000000509097e24 */ /* 0x000fc8000f8e0202 */
[----:B0-----:R-:W-:-:S05]  /*02b0*/  IMAD.WIDE R8, R9, 0x4, R6 ;  /* 0x0000000409087825 */ /* 0x001fca00078e0206 */
[----:B------:R-:W2:Y:S04]  /*02c0*/  LDG.E R26, desc[UR8][R8.64] ;  /* 0x00000008081a7981 */ /* 0x000ea8000c1e1900 */
[----:B------:R-:W3:Y:S04]  /*02d0*/  LDG.E R32, desc[UR8][R8.64+0x4] ;  /* 0x0000040808207981 */ /* 0x000ee8000c1e1900 */
[----:B------:R-:W4:Y:S04]  /*02e0*/  LDG.E R21, desc[UR8][R8.64+0x8] ;  /* 0x0000080808157981 */ /* 0x000f28000c1e1900 */
[----:B------:R-:W5:Y:S04]  /*02f0*/  LDG.E R34, desc[UR8][R8.64+0xc] ;  /* 0x00000c0808227981 */ /* 0x000f68000c1e1900 */
        /* <DEDUP_REMOVED lines=11> */
[----:B------:R0:W5:Y:S01]  /*03b0*/  LDG.E R27, desc[UR8][R8.64+0x3c] ;  /* 0x00003c08081b7981 */ /* 0x000162000c1e1900 */
[----:B--2---:R-:W-:-:S04]  /*03c0*/  FSETP.GT.AND P0, PT, R26, R11, PT ;  /* 0x0000000b1a00720b */ /* 0x004fc80003f04000 */
[----:B------:R-:W-:-:S04]  /*03d0*/  FSEL R29, R26, R11, P0 ;  /* 0x0000000b1a1d7208 */ /* 0x000fc80000000000 */
[----:B---3--:R-:W-:-:S04]  /*03e0*/  FSETP.GT.AND P5, PT, R32, R29, PT ;  /* 0x0000001d2000720b */ /* 0x008fc80003fa4000 */
[----:B------:R-:W-:Y:S01]  /*03f0*/  FSEL R32, R32, R29, P5 ;  /* 0x0000001d20207208 */ /* 0x000fe20002800000 */
[----:B------:R-:W-:Y:S01]  /*0400*/  IMAD R29, R3, R2, UR5 ;  /* 0x00000005031d7e24 */ /* 0x000fe2000f8e0202 */
[----:B------:R-:W-:Y:S02]  /*0410*/  UIADD3 UR5, UPT, UPT, UR5, 0x10, URZ ;  /* 0x0000001005057890 */ /* 0x000fe4000fffe0ff */
[----:B----4-:R-:W-:Y:S02]  /*0420*/  FSETP.GT.AND P1, PT, R21, R32, PT ;  /* 0x000000201500720b */ /* 0x010fe40003f24000 */
[----:B------:R-:W-:Y:S02]  /*0430*/  SEL R0, R29, R0, P0 ;  /* 0x000000001d007207 */ /* 0x000fe40000000000 */
[----:B------:R-:W-:Y:S01]  /*0440*/  FSEL R31, R21, R32, P1 ;  /* 0x00000020151f7208 */ /* 0x000fe20000800000 */
[----:B------:R-:W-:Y:S01]  /*0450*/  @P5 VIADD R0, R29, 0x1 ;  /* 0x000000011d005836 */ /* 0x000fe20000000000 */
[----:B------:R-:W-:-:S02]  /*0460*/  FSETP.GT.OR P5, PT, R26, R11, P5 ;  /* 0x0000000b1a00720b */ /* 0x000fc40002fa4400 */
[----:B-----5:R-:W-:Y:S02]  /*0470*/  FSETP.GT.AND P6, PT, R34, R31, PT ;  /* 0x0000001f2200720b */ /* 0x020fe40003fc4000 */
[----:B0-----:R-:W-:Y:S02]  /*0480*/  SEL R9, R10, R5, P5 ;  /* 0x000000050a097207 */ /* 0x001fe40002800000 */
[----:B------:R-:W-:Y:S01]  /*0490*/  FSEL R31, R34, R31, P6 ;  /* 0x0000001f221f7208 */ /* 0x000fe20003000000 */
[----:B------:R-:W-:-:S03]  /*04a0*/  @P1 VIADD R0, R29, 0x2 ;  /* 0x000000021d001836 */ /* 0x000fc60000000000 */
[----:B------:R-:W-:-:S04]  /*04b0*/  FSETP.GT.AND P2, PT, R14, R31, PT ;  /* 0x0000001f0e00720b */ /* 0x000fc80003f44000 */
[----:B------:R-:W-:Y:S01]  /*04c0*/  FSEL R8, R14, R31, P2 ;  /* 0x0000001f0e087208 */ /* 0x000fe20001000000 */
[----:B------:R-:W-:Y:S01]  /*04d0*/  @P6 VIADD R0, R29, 0x3 ;  /* 0x000000031d006836 */ /* 0x000fe20000000000 */
[----:B------:R-:W-:Y:S02]  /*04e0*/  FSETP.GT.OR P6, PT, R21, R32, P6 ;  /* 0x000000201500720b */ /* 0x000fe400037c4400 */
[CC--:B------:R-:W-:Y:S02]  /*04f0*/  FSETP.GT.AND P0, PT, R25.reuse, R8.reuse, PT ;  /* 0x000000081900720b */ /* 0x0c0fe40003f04000 */
[----:B------:R-:W-:Y:S02]  /*0500*/  SEL R9, R10, R9, P6 ;  /* 0x000000090a097207 */ /* 0x000fe40003000000 */
[----:B------:R-:W-:Y:S01]  /*0510*/  FSEL R8, R25, R8, P0 ;  /* 0x0000000819087208 */ /* 0x000fe20000000000 */
[----:B------:R-:W-:-:S03]  /*0520*/  @P2 VIADD R0, R29, 0x4 ;  /* 0x000000041d002836 */ /* 0x000fc60000000000 */
[----:B------:R-:W-:-:S04]  /*0530*/  FSETP.GT.AND P5, PT, R15, R8, PT ;  /* 0x000000080f00720b */ /* 0x000fc80003fa4000 */
[----:B------:R-:W-:Y:S01]  /*0540*/  FSEL R5, R15, R8, P5 ;  /* 0x000000080f057208 */ /* 0x000fe20002800000 */
[C---:B------:R-:W-:Y:S01]  /*0550*/  @P0 VIADD R0, R29.reuse, 0x5 ;  /* 0x000000051d000836 */ /* 0x040fe20000000000 */
[----:B------:R-:W-:Y:S02]  /*0560*/  FSETP.GT.OR P0, PT, R14, R31, P0 ;  /* 0x0000001f0e00720b */ /* 0x000fe40000704400 */
[----:B------:R-:W-:Y:S02]  /*0570*/  FSETP.GT.AND P1, PT, R24, R5, PT ;  /* 0x000000051800720b */ /* 0x000fe40003f24000 */
[----:B------:R-:W-:Y:S02]  /*0580*/  SEL R9, R10, R9, P0 ;  /* 0x000000090a097207 */ /* 0x000fe40000000000 */
        /* <DEDUP_REMOVED lines=12> */
[----:B------:R-:W-:Y:S01]  /*0650*/  @P2 VIADD R0, R29, 0x9 ;  /* 0x000000091d002836 */ /* 0x000fe20000000000 */
[----:B------:R-:W-:Y:S02]  /*0660*/  FSETP.GT.OR P2, PT, R17, R24, P2 ;  /* 0x000000181100720b */ /* 0x000fe40001744400 */
[----:B------:R-:W-:Y:S02]  /*0670*/  FSETP.GT.AND P5, PT, R22, R5, PT ;  /* 0x000000051600720b */ /* 0x000fe40003fa4000 */
        /* <DEDUP_REMOVED lines=10> */
[----:B------:R-:W-:Y:S01]  /*0720*/  @P1 VIADD R0, R29, 0xc ;  /* 0x0000000c1d001836 */ /* 0x000fe20000000000 */
[----:B------:R-:W-:-:S02]  /*0730*/  FSETP.GT.OR P1, PT, R16, R5, P6 ;  /* 0x000000051000720b */ /* 0x000fc40003724400 */
[CC--:B------:R-:W-:Y:S02]  /*0740*/  FSETP.GT.AND P2, PT, R19.reuse, R20.reuse, PT ;  /* 0x000000141300720b */ /* 0x0c0fe40003f44000 */
[----:B------:R-:W-:Y:S02]  /*0750*/  SEL R11, R10, R11, P1 ;  /* 0x0000000b0a0b7207 */ /* 0x000fe40000800000 */
[----:B------:R-:W-:Y:S01]  /*0760*/  FSEL R20, R19, R20, P2 ;  /* 0x0000001413147208 */ /* 0x000fe20001000000 */
[----:B------:R-:W-:Y:S01]  /*0770*/  @P6 VIADD R0, R29, 0xd ;  /* 0x0000000d1d006836 */ /* 0x000fe20000000000 */
[----:B------:R-:W-:Y:S02]  /*0780*/  ISETP.NE.AND P1, PT, R13, UR5, PT ;  /* 0x000000050d007c0c */ /* 0x000fe4000bf25270 */
[----:B------:R-:W-:-:S04]  /*0790*/  FSETP.GT.AND P0, PT, R27, R20, PT ;  /* 0x000000141b00720b */ /* 0x000fc80003f04000 */
[C---:B------:R-:W-:Y:S01]  /*07a0*/  SEL R5, R10.reuse, R11, P0 ;  /* 0x0000000b0a057207 */ /* 0x040fe20000000000 */
[----:B------:R-:W-:Y:S01]  /*07b0*/  @P2 VIADD R0, R29, 0xe ;  /* 0x0000000e1d002836 */ /* 0x000fe20000000000 */
[----:B------:R-:W-:Y:S02]  /*07c0*/  FSEL R11, R27, R20, P0 ;  /* 0x000000141b0b7208 */ /* 0x000fe40000000000 */
[----:B------:R-:W-:-:S05]  /*07d0*/  SEL R5, R10, R5, P2 ;  /* 0x000000050a057207 */ /* 0x000fca0001000000 */
[----:B------:R-:W-:Y:S01]  /*07e0*/  @P0 VIADD R0, R29, 0xf ;  /* 0x0000000f1d000836 */ /* 0x000fe20000000000 */
[----:B------:R-:W-:Y:S06]  /*07f0*/  @P1 BRA `(.L_x_3) ;  /* 0xfffffff800a41947 */ /* 0x000fec000383ffff */
[----:B------:R-:W-:-:S07]  /*0800*/  IMAD.MOV.U32 R9, RZ, RZ, R13 ;  /* 0x000000ffff097224 */ /* 0x000fce00078e000d */
.L_x_2:
[----:B------:R-:W-:-:S13]  /*0810*/  ISETP.NE.AND P0, PT, R28, RZ, PT ;  /* 0x000000ff1c00720c */ /* 0x000fda0003f05270 */
[----:B------:R-:W-:Y:S05]  /*0820*/  @!P0 BRA `(.L_x_4) ;  /* 0x0000000400988947 */ /* 0x000fea0003800000 */
[----:B------:R-:W-:Y:S01]  /*0830*/  VIADD R6, R28, 0xffffffff ;  /* 0xffffffff1c067836 */ /* 0x000fe20000000000 */
[----:B------:R-:W-:Y:S01]  /*0840*/  ISETP.NE.AND P2, PT, R30, RZ, PT ;  /* 0x000000ff1e00720c */ /* 0x000fe20003f45270 */
[----:B------:R-:W-:-:S03]  /*0850*/  IMAD R8, R10, UR6, R3 ;  /* 0x000000060a087c24 */ /* 0x000fc6000f8e0203 */
[----:B------:R-:W-:-:S13]  /*0860*/  ISETP.GE.U32.AND P0, PT, R6, 0x7, PT ;  /* 0x000000070600780c */ /* 0x000fda0003f06070 */
[----:B------:R-:W-:Y:S05]  /*0870*/  @!P0 BRA `(.L_x_5) ;  /* 0x0000000000b48947 */ /* 0x000fea0003800000 */
[----:B------:R-:W0:Y:S01]  /*0880*/  LDC.64 R6, c[0x0][0x390] ;  /* 0x0000e400ff067b82 */ /* 0x000e220000000a00 */
[----:B------:R-:W-:-:S04]  /*0890*/  IMAD R15, R8, R2, R9 ;  /* 0x00000002080f7224 */ /* 0x000fc800078e0209 */
        /* <DEDUP_REMOVED lines=13> */
[----:B------:R-:W-:Y:S02]  /*0970*/  IMAD R15, R3, R2, R9 ;  /* 0x00000002030f7224 */ /* 0x000fe400078e0209 */
[----:B------:R-:W-:Y:S01]  /*0980*/  VIADD R9, R9, 0x8 ;  /* 0x0000000809097836 */ /* 0x000fe20000000000 */
[----:B----4-:R-:W-:Y:S02]  /*0990*/  FSETP.GT.AND P6, PT, R17, R16, PT ;  /* 0x000000101100720b */ /* 0x010fe40003fc4000 */
[----:B------:R-:W-:Y:S02]  /*09a0*/  SEL R0, R15, R0, P5 ;  /* 0x000000000f007207 */ /* 0x000fe40002800000 */
[----:B------:R-:W-:Y:S01]  /*09b0*/  FSEL R18, R17, R16, P6 ;  /* 0x0000001011127208 */ /* 0x000fe20003000000 */
[----:B------:R-:W-:Y:S01]  /*09c0*/  @P1 VIADD R0, R15, 0x1 ;  /* 0x000000010f001836 */ /* 0x000fe20000000000 */
[----:B------:R-:W-:-:S02]  /*09d0*/  FSETP.GT.OR P1, PT, R14, R11, P1 ;  /* 0x0000000b0e00720b */ /* 0x000fc40000f24400 */
[CC--:B-----5:R-:W-:Y:S02]  /*09e0*/  FSETP.GT.AND P0, PT, R19.reuse, R18.reuse, PT ;  /* 0x000000121300720b */ /* 0x0e0fe40003f04000 */
[----:B------:R-:W-:Y:S02]  /*09f0*/  SEL R5, R10, R5, P1 ;  /* 0x000000050a057207 */ /* 0x000fe40000800000 */
[----:B------:R-:W-:Y:S01]  /*0a00*/  FSEL R18, R19, R18, P0 ;  /* 0x0000001213127208 */ /* 0x000fe20000000000 */
[----:B------:R-:W-:-:S03]  /*0a10*/  @P6 VIADD R0, R15, 0x2 ;  /* 0x000000020f006836 */ /* 0x000fc60000000000 */
[----:B------:R-:W-:-:S04]  /*0a20*/  FSETP.GT.AND P5, PT, R21, R18, PT ;  /* 0x000000121500720b */ /* 0x000fc80003fa4000 */
[----:B0-----:R-:W-:Y:S01]  /*0a30*/  FSEL R6, R21, R18, P5 ;  /* 0x0000001215067208 */ /* 0x001fe20002800000 */
[----:B------:R-:W-:Y:S01]  /*0a40*/  @P0 VIADD R0, R15, 0x3 ;  /* 0x000000030f000836 */ /* 0x000fe20000000000 */
[----:B------:R-:W-:Y:S02]  /*0a50*/  FSETP.GT.OR P0, PT, R17, R16, P0 ;  /* 0x000000101100720b */ /* 0x000fe40000704400 */
[CC--:B------:R-:W-:Y:S02]  /*0a60*/  FSETP.GT.AND P1, PT, R23.reuse, R6.reuse, PT ;  /* 0x000000061700720b */ /* 0x0c0fe40003f24000 */
[----:B------:R-:W-:Y:S02]  /*0a70*/  SEL R5, R10, R5, P0 ;  /* 0x000000050a057207 */ /* 0x000fe40000000000 */
[----:B------:R-:W-:Y:S01]  /*0a80*/  FSEL R6, R23, R6, P1 ;  /* 0x0000000617067208 */ /* 0x000fe20000800000 */
[----:B------:R-:W-:Y:S01]  /*0a90*/  @P5 VIADD R0, R15, 0x4 ;  /* 0x000000040f005836 */ /* 0x000fe20000000000 */
[----:B------:R-:W-:-:S02]  /*0aa0*/  FSETP.GT.OR P5, PT, R21, R18, P1 ;  /* 0x000000121500720b */ /* 0x000fc40000fa4400 */
[CC--:B------:R-:W-:Y:S02]  /*0ab0*/  FSETP.GT.AND P6, PT, R25.reuse, R6.reuse, PT ;  /* 0x000000061900720b */ /* 0x0c0fe40003fc4000 */
[----:B------:R-:W-:Y:S02]  /*0ac0*/  SEL R5, R10, R5, P5 ;  /* 0x000000050a057207 */ /* 0x000fe40002800000 */
[----:B------:R-:W-:Y:S01]  /*0ad0*/  FSEL R6, R25, R6, P6 ;  /* 0x0000000619067208 */ /* 0x000fe20003000000 */
[----:B------:R-:W-:-:S03]  /*0ae0*/  @P1 VIADD R0, R15, 0x5 ;  /* 0x000000050f001836 */ /* 0x000fc60000000000 */
[----:B------:R-:W-:-:S04]  /*0af0*/  FSETP.GT.AND P0, PT, R27, R6, PT ;  /* 0x000000061b00720b */ /* 0x000fc80003f04000 */
[C---:B------:R-:W-:Y:S01]  /*0b00*/  SEL R5, R10.reuse, R5, P0 ;  /* 0x000000050a057207 */ /* 0x040fe20000000000 */
[----:B------:R-:W-:Y:S01]  /*0b10*/  @P6 VIADD R0, R15, 0x6 ;  /* 0x000000060f006836 */ /* 0x000fe20000000000 */
[----:B------:R-:W-:Y:S02]  /*0b20*/  FSEL R11, R27, R6, P0 ;  /* 0x000000061b0b7208 */ /* 0x000fe40000000000 */
[----:B------:R-:W-:-:S05]  /*0b30*/  SEL R5, R10, R5, P6 ;  /* 0x000000050a057207 */ /* 0x000fca0003000000 */
[----:B------:R-:W-:-:S07]  /*0b40*/  @P0 VIADD R0, R15, 0x7 ;  /* 0x000000070f000836 */ /* 0x000fce0000000000 */
.L_x_5:
[----:B------:R-:W-:Y:S05]  /*0b50*/  @!P2 BRA `(.L_x_4) ;  /* 0x0000000000cca947 */ /* 0x000fea0003800000 */
[----:B------:R-:W-:Y:S01]  /*0b60*/  ISETP.NE.AND P0, PT, R12, RZ, PT ;  /* 0x000000ff0c00720c */ /* 0x000fe20003f05270 */
[----:B------:R-:W-:-:S12]  /*0b70*/  @!P3 BRA `(.L_x_6) ;  /* 0x000000000064b947 */ /* 0x000fd80003800000 */
[----:B------:R-:W0:Y:S01]  /*0b80*/  LDC.64 R6, c[0x0][0x390] ;  /* 0x0000e400ff067b82 */ /* 0x000e220000000a00 */
[----:B------:R-:W-:-:S04]  /*0b90*/  IMAD R15, R8, R2, R9 ;  /* 0x00000002080f7224 */ /* 0x000fc800078e0209 */
[----:B0-----:R-:W-:-:S05]  /*0ba0*/  IMAD.WIDE R6, R15, 0x4, R6 ;  /* 0x000000040f067825 */ /* 0x001fca00078e0206 */
[----:B------:R-:W2:Y:S04]  /*0bb0*/  LDG.E R14, desc[UR8][R6.64] ;  /* 0x00000008060e7981 */ /* 0x000ea8000c1e1900 */
[----:B------:R-:W3:Y:S04]  /*0bc0*/  LDG.E R16, desc[UR8][R6.64+0x4] ;  /* 0x0000040806107981 */ /* 0x000ee8000c1e1900 */
[----:B------:R-:W4:Y:S04]  /*0bd0*/  LDG.E R17, desc[UR8][R6.64+0x8] ;  /* 0x0000080806117981 */ /* 0x000f28000c1e1900 */
[----:B------:R-:W5:Y:S01]  /*0be0*/  LDG.E R19, desc[UR8][R6.64+0xc] ;  /* 0x00000c0806137981 */ /* 0x000f62000c1e1900 */
        /* <DEDUP_REMOVED lines=12> */
[C---:B------:R-:W-:Y:S02]  /*0cb0*/  SEL R5, R10.reuse, R5, P6 ;  /* 0x000000050a057207 */ /* 0x040fe40003000000 */
[----:B------:R-:W-:Y:S01]  /*0cc0*/  FSEL R11, R19, R16, P2 ;  /* 0x00000010130b7208 */ /* 0x000fe20001000000 */
[----:B------:R-:W-:Y:S01]  /*0cd0*/  @P1 VIADD R0, R15, 0x2 ;  /* 0x000000020f001836 */ /* 0x000fe20000000000 */
[----:B------:R-:W-:-:S04]  /*0ce0*/  SEL R5, R10, R5, P2 ;  /* 0x000000050a057207 */ /* 0x000fc80001000000 */
[----:B------:R-:W-:-:S03]  /*0cf0*/  SEL R5, R10, R5, P1 ;  /* 0x000000050a057207 */ /* 0x000fc60000800000 */
[----:B------:R-:W-:-:S07]  /*0d00*/  @P2 VIADD R0, R15, 0x3 ;  /* 0x000000030f002836 */ /* 0x000fce0000000000 */
.L_x_6:
[----:B------:R-:W-:Y:S05]  /*0d10*/  @!P0 BRA `(.L_x_4) ;  /* 0x00000000005c8947 */ /* 0x000fea0003800000 */
[----:B------:R-:W0:Y:S01]  /*0d20*/  LDC.64 R6, c[0x0][0x390] ;  /* 0x0000e400ff067b82 */ /* 0x000e220000000a00 */
[----:B------:R-:W-:-:S04]  /*0d30*/  IMAD R15, R8, R2, R9 ;  /* 0x00000002080f7224 */ /* 0x000fc800078e0209 */
[----:B0-----:R-:W-:-:S05]  /*0d40*/  IMAD.WIDE R6, R15, 0x4, R6 ;  /* 0x000000040f067825 */ /* 0x001fca00078e0206 */
[----:B------:R-:W2:Y:S01]  /*0d50*/  LDG.E R8, desc[UR8][R6.64] ;  /* 0x0000000806087981 */ /* 0x000ea2000c1e1900 */
[----:B------:R-:W-:Y:S01]  /*0d60*/  ISETP.NE.AND P1, PT, R12, 0x1, PT ;  /* 0x000000010c00780c */ /* 0x000fe20003f25270 */
[----:B------:R-:W-:Y:S01]  /*0d70*/  IMAD R9, R3, R2, R9 ;  /* 0x0000000203097224 */ /* 0x000fe200078e0209 */
[----:B--2---:R-:W-:-:S04]  /*0d80*/  FSETP.GT.AND P0, PT, R8, R11, PT ;  /* 0x0000000b0800720b */ /* 0x004fc80003f04000 */
[----:B------:R-:W-:Y:S02]  /*0d90*/  FSEL R11, R8, R11, P0 ;  /* 0x0000000b080b7208 */ /* 0x000fe40000000000 */
[----:B------:R-:W-:Y:S02]  /*0da0*/  SEL R0, R9, R0, P0 ;  /* 0x0000000009007207 */ /* 0x000fe40000000000 */
[----:B------:R-:W-:-:S03]  /*0db0*/  SEL R5, R10, R5, P0 ;  /* 0x000000050a057207 */ /* 0x000fc60000000000 */
[----:B------:R-:W-:Y:S05]  /*0dc0*/  @!P1 BRA `(.L_x_4) ;  /* 0x0000000000309947 */ /* 0x000fea0003800000 */
[----:B------:R-:W2:Y:S01]  /*0dd0*/  LDG.E R8, desc[UR8][R6.64+0x4] ;  /* 0x0000040806087981 */ /* 0x000ea2000c1e1900 */
[----:B------:R-:W-:Y:S02]  /*0de0*/  ISETP.NE.AND P1, PT, R12, 0x2, PT ;  /* 0x000000020c00780c */ /* 0x000fe40003f25270 */
[----:B--2---:R-:W-:-:S04]  /*0df0*/  FSETP.GT.AND P0, PT, R8, R11, PT ;  /* 0x0000000b0800720b */ /* 0x004fc80003f04000 */
[----:B------:R-:W-:Y:S02]  /*0e00*/  FSEL R11, R8, R11, P0 ;  /* 0x0000000b080b7208 */ /* 0x000fe40000000000 */
[----:B------:R-:W-:-:S07]  /*0e10*/  SEL R5, R10, R5, P0 ;  /* 0x000000050a057207 */ /* 0x000fce0000000000 */
[----:B------:R-:W-:Y:S01]  /*0e20*/  @P0 VIADD R0, R9, 0x1 ;  /* 0x0000000109000836 */ /* 0x000fe20000000000 */
[----:B------:R-:W-:Y:S06]  /*0e30*/  @!P1 BRA `(.L_x_4) ;  /* 0x0000000000149947 */ /* 0x000fec0003800000 */
[----:B------:R-:W2:Y:S02]  /*0e40*/  LDG.E R6, desc[UR8][R6.64+0x8] ;  /* 0x0000080806067981 */ /* 0x000ea4000c1e1900 */
[----:B--2---:R-:W-:-:S13]  /*0e50*/  FSETP.GT.AND P0, PT, R6, R11, PT ;  /* 0x0000000b0600720b */ /* 0x004fda0003f04000 */
[----:B------:R-:W-:Y:S02]  /*0e60*/  @P0 VIADD R0, R9, 0x2 ;  /* 0x0000000209000836 */ /* 0x000fe40000000000 */
[----:B------:R-:W-:Y:S02]  /*0e70*/  @P0 IMAD.MOV.U32 R5, RZ, RZ, R10 ;  /* 0x000000ffff050224 */ /* 0x000fe400078e000a */
[----:B------:R-:W-:-:S07]  /*0e80*/  @P0 IMAD.MOV.U32 R11, RZ, RZ, R6 ;  /* 0x000000ffff0b0224 */ /* 0x000fce00078e0006 */
.L_x_4:
[----:B------:R-:W-:Y:S05]  /*0e90*/  @P4 BRA `(.L_x_7) ;  /* 0xfffffff000d44947 */ /* 0x000fea000383ffff */
.L_x_1:
[----:B------:R-:W-:Y:S01]  /*0ea0*/  ISETP.NE.AND P0, PT, R5, RZ, PT ;  /* 0x000000ff0500720c */ /* 0x000fe20003f05270 */
[----:B------:R-:W-:Y:S03]  /*0eb0*/  BSSY.RECONVERGENT B0, `(.L_x_8) ;  /* 0x0000008000007945 */ /* 0x000fe60003800200 */
[----:B------:R-:W-:-:S13]  /*0ec0*/  ISETP.EQ.OR P0, PT, R0, RZ, !P0 ;  /* 0x000000ff0000720c */ /* 0x000fda0004702670 */
[----:B------:R-:W-:Y:S05]  /*0ed0*/  @P0 BRA `(.L_x_9) ;  /* 0x0000000000140947 */ /* 0x000fea0003800000 */
[----:B------:R-:W-:-:S04]  /*0ee0*/  IMAD R6, R2, UR6, RZ ;  /* 0x0000000602067c24 */ /* 0x000fc8000f8e02ff */
[----:B------:R-:W-:-:S05]  /*0ef0*/  VIADD R7, R6, 0xffffffff ;  /* 0xffffffff06077836 */ /* 0x000fca0000000000 */
[-C--:B------:R-:W-:Y:S02]  /*0f00*/  ISETP.NE.AND P0, PT, R5, R7.reuse, PT ;  /* 0x000000070500720c */ /* 0x080fe40003f05270 */
[----:B------:R-:W-:-:S13]  /*0f10*/  ISETP.NE.AND P1, PT, R0, R7, PT ;  /* 0x000000070000720c */ /* 0x000fda0003f25270 */
[----:B------:R-:W-:Y:S05]  /*0f20*/  @P0 BRA P1, `(.L_x_10) ;  /* 0x0000000000680947 */ /* 0x000fea0000800000 */
.L_x_9:
[----:B------:R-:W-:Y:S05]  /*0f30*/  BSYNC.RECONVERGENT B0 ;  /* 0x0000000000007941 */ /* 0x000fea0003800200 */
.L_x_8:
[----:B------:R-:W0:Y:S01]  /*0f40*/  LDCU UR4, c[0x0][0x3a0] ;  /* 0x00007400ff0477ac */ /* 0x000e220008000800 */
[----:B------:R-:W-:Y:S01]  /*0f50*/  I2FP.F32.S32 R18, R5 ;  /* 0x0000000500127245 */ /* 0x000fe20000201400 */
[----:B------:R-:W-:Y:S01]  /*0f60*/  IMAD R10, R3, R2, RZ ;  /* 0x00000002030a7224 */ /* 0x000fe200078e02ff */
[----:B------:R-:W-:Y:S01]  /*0f70*/  I2FP.F32.S32 R0, R0 ;  /* 0x0000000000007245 */ /* 0x000fe20000201400 */
[----:B------:R-:W-:Y:S01]  /*0f80*/  IMAD R14, R4, R2, RZ ;  /* 0x00000002040e7224 */ /* 0x000fe200078e02ff */
[----:B------:R-:W-:Y:S01]  /*0f90*/  F2F.F64.F32 R12, R18 ;  /* 0x00000012000c7310 */ /* 0x000fe20000201800 */
[----:B------:R-:W1:Y:S07]  /*0fa0*/  LDC.64 R16, c[0x0][0x388] ;  /* 0x0000e200ff107b82 */ /* 0x000e6e0000000a00 */
[----:B------:R-:W-:Y:S01]  /*0fb0*/  F2F.F64.F32 R6, R0 ;  /* 0x0000000000067310 */ /* 0x000fe20000201800 */
[----:B0-----:R-:W-:-:S07]  /*0fc0*/  I2FP.F32.S32 R5, UR4 ;  /* 0x0000000400057c45 */ /* 0x001fce0008201400 */
[----:B------:R-:W-:Y:S08]  /*0fd0*/  I2F.F64 R10, R10 ;  /* 0x0000000a000a7312 */ /* 0x000ff00000201c00 */
[----:B------:R0:W2:Y:S08]  /*0fe0*/  F2F.F64.F32 R8, R5 ;  /* 0x0000000500087310 */ /* 0x0000b00000201800 */
[----:B------:R-:W3:Y:S01]  /*0ff0*/  I2F.F64 R14, R14 ;  /* 0x0000000e000e7312 */ /* 0x000ee20000201c00 */
[----:B0-----:R-:W-:Y:S01]  /*1000*/  IMAD R5, R4, UR6, R3 ;  /* 0x0000000604057c24 */ /* 0x001fe2000f8e0203 */
[----:B--2---:R-:W-:-:S02]  /*1010*/  DFMA R6, R8, -0.5, R6 ;  /* 0xbfe000000806782b */ /* 0x004fc40000000006 */
[----:B------:R-:W-:Y:S01]  /*1020*/  DFMA R12, R8, -0.5, R12 ;  /* 0xbfe00000080c782b */ /* 0x000fe2000000000c */
[----:B------:R-:W0:Y:S05]  /*1030*/  LDC.64 R8, c[0x0][0x380] ;  /* 0x0000e000ff087b82 */ /* 0x000e2a0000000a00 */
[----:B------:R-:W-:Y:S02]  /*1040*/  DADD R6, R6, -R10 ;  /* 0x0000000006067229 */ /* 0x000fe4000000080a */
[----:B---3--:R-:W-:-:S08]  /*1050*/  DADD R12, R12, -R14 ;  /* 0x000000000c0c7229 */ /* 0x008fd0000000080e */
[----:B------:R-:W2:Y:S08]  /*1060*/  F2F.F32.F64 R7, R6 ;  /* 0x0000000600077310 */ /* 0x000eb00000301000 */
[----:B------:R-:W3:Y:S01]  /*1070*/  F2F.F32.F64 R13, R12 ;  /* 0x0000000c000d7310 */ /* 0x000ee20000301000 */
[----:B0-----:R-:W-:-:S04]  /*1080*/  IMAD.WIDE R2, R5, 0x4, R8 ;  /* 0x0000000405027825 */ /* 0x001fc800078e0208 */
[----:B-1----:R-:W-:Y:S01]  /*1090*/  IMAD.WIDE R4, R5, 0x4, R16 ;  /* 0x0000000405047825 */ /* 0x002fe200078e0210 */
[----:B--2---:R-:W-:Y:S04]  /*10a0*/  STG.E desc[UR8][R2.64], R7 ;  /* 0x0000000702007986 */ /* 0x004fe8000c101908 */
[----:B---3--:R-:W-:Y:S01]  /*10b0*/  STG.E desc[UR8][R4.64], R13 ;  /* 0x0000000d04007986 */ /* 0x008fe2000c101908 */
[----:B------:R-:W-:Y:S05]  /*10c0*/  EXIT ;  /* 0x000000000000794d */ /* 0x000fea0003800000 */
.L_x_10:
[----:B------:R-:W0:Y:S01]  /*10d0*/  LDC.64 R24, c[0x0][0x390] ;  /* 0x0000e400ff187b82 */ /* 0x000e220000000a00 */
[----:B------:R-:W-:-:S04]  /*10e0*/  IMAD R7, R6, R5, R0 ;  /* 0x0000000506077224 */ /* 0x000fc800078e0200 */
[----:B------:R-:W-:Y:S02]  /*10f0*/  IMAD.IADD R17, R6, 0x1, R7 ;  /* 0x0000000106117824 */ /* 0x000fe400078e0207 */
[----:B0-----:R-:W-:-:S05]  /*1100*/  IMAD.WIDE R22, R7, 0x4, R24 ;  /* 0x0000000407167825 */ /* 0x001fca00078e0218 */
[----:B------:R-:W2:Y:S01]  /*1110*/  LDG.E R14, desc[UR8][R22.64] ;  /* 0x00000008160e7981 */ /* 0x000ea2000c1e1900 */
[----:B------:R-:W-:Y:S02]  /*1120*/  IMAD R7, R6, R5, -R6 ;  /* 0x0000000506077224 */ /* 0x000fe400078e0a06 */
[----:B------:R-:W-:Y:S01]  /*1130*/  IMAD.WIDE R16, R17, 0x4, R24 ;  /* 0x0000000411107825 */ /* 0x000fe200078e0218 */
[----:B------:R-:W3:Y:S03]  /*1140*/  LDG.E R2, desc[UR8][R22.64+0x4] ;  /* 0x0000040816027981 */ /* 0x000ee6000c1e1900 */
[----:B------:R-:W-:Y:S01]  /*1150*/  IMAD.IADD R7, R7, 0x1, R0 ;  /* 0x0000000107077824 */ /* 0x000fe200078e0200 */
[----:B------:R-:W4:Y:S03]  /*1160*/  LDG.E R6, desc[UR8][R16.64] ;  /* 0x0000000810067981 */ /* 0x000f26000c1e1900 */
[----:B------:R-:W-:Y:S01]  /*1170*/  IMAD.WIDE R24, R7, 0x4, R24 ;  /* 0x0000000407187825 */ /* 0x000fe200078e0218 */
[----:B------:R-:W5:Y:S04]  /*1180*/  LDG.E R15, desc[UR8][R22.64+-0x4] ;  /* 0xfffffc08160f7981 */ /* 0x000f68000c1e1900 */
[----:B------:R-:W5:Y:S01]  /*1190*/  LDG.E R7, desc[UR8][R24.64] ;  /* 0x0000000818077981 */ /* 0x000f62000c1e1900 */
[----:B------:R-:W-:Y:S01]  /*11a0*/  BSSY.RECONVERGENT B1, `(.L_x_11) ;  /* 0x000002b000017945 */ /* 0x000fe20003800200 */
[----:B--2---:R-:W0:Y:S08]  /*11b0*/  F2F.F64.F32 R12, R14 ;  /* 0x0000000e000c7310 */ /* 0x004e300000201800 */
[----:B---3--:R-:W1:Y:S01]  /*11c0*/  F2F.F64.F32 R8, R2 ;  /* 0x0000000200087310 */ /* 0x008e620000201800 */
[----:B0-----:R-:W-:-:S07]  /*11d0*/  DADD R26, R12, R12 ;  /* 0x000000000c1a7229 */ /* 0x001fce000000000c */
[----:B----4-:R-:W0:Y:S08]  /*11e0*/  F2F.F64.F32 R18, R6 ;  /* 0x0000000600127310 */ /* 0x010e300000201800 */
[----:B-----5:R-:W2:Y:S01]  /*11f0*/  F2F.F64.F32 R10, R15 ;  /* 0x0000000f000a7310 */ /* 0x020ea20000201800 */
[----:B-1----:R-:W-:-:S07]  /*1200*/  DADD R28, -R26, R8 ;  /* 0x000000001a1c7229 */ /* 0x002fce0000000108 */
[----:B------:R-:W1:Y:S01]  /*1210*/  F2F.F64.F32 R20, R7 ;  /* 0x0000000700147310 */ /* 0x000e620000201800 */
[----:B0-----:R-:W-:Y:S02]  /*1220*/  DADD R26, R18, -R26 ;  /* 0x00000000121a7229 */ /* 0x001fe4000000081a */
[----:B--2---:R-:W-:-:S06]  /*1230*/  DADD R28, R28, R10 ;  /* 0x000000001c1c7229 */ /* 0x004fcc000000000a */
[----:B-1----:R-:W-:Y:S02]  /*1240*/  DADD R26, R26, R20 ;  /* 0x000000001a1a7229 */ /* 0x002fe40000000014 */
[----:B------:R-:W-:-:S06]  /*1250*/  DSETP.NEU.AND P0, PT, R28, RZ, PT ;  /* 0x000000ff1c00722a */ /* 0x000fcc0003f0d000 */
[----:B------:R-:W-:-:S14]  /*1260*/  DSETP.NEU.AND P0, PT, R26, RZ, P0 ;  /* 0x000000ff1a00722a */ /* 0x000fdc000070d000 */
[----:B------:R-:W-:Y:S02]  /*1270*/  @!P0 IMAD.MOV.U32 R16, RZ, RZ, -0x771c970f ;  /* 0x88e368f1ff108424 */ /* 0x000fe400078e00ff */
[----:B------:R-:W-:-:S06]  /*1280*/  @!P0 IMAD.MOV.U32 R17, RZ, RZ, 0x3ee4f8b5 ;  /* 0x3ee4f8b5ff118424 */ /* 0x000fcc00078e00ff */
[----:B------:R-:W-:-:S06]  /*1290*/  @!P0 DADD R16, R12, R16 ;  /* 0x000000000c108229 */ /* 0x000fcc0000000010 */
[----:B------:R-:W0:Y:S08]  /*12a0*/  @!P0 F2F.F32.F64 R14, R16 ;  /* 0x00000010000e8310 */ /* 0x000e300000301000 */
[----:B0-----:R-:W0:Y:S02]  /*12b0*/  F2F.F64.F32 R22, R14 ;  /* 0x0000000e00167310 */ /* 0x001e240000201800 */
[----:B0-----:R-:W-:-:S08]  /*12c0*/  DADD R22, R22, R22 ;  /* 0x0000000016167229 */ /* 0x001fd00000000016 */
[----:B------:R-:W-:-:S08]  /*12d0*/  DADD R12, R8, -R22 ;  /* 0x00000000080c7229 */ /* 0x000fd00000000816 */
[----:B------:R-:W-:-:S06]  /*12e0*/  DADD R12, R10, R12 ;  /* 0x000000000a0c7229 */ /* 0x000fcc000000000c */
[----:B------:R-:W0:Y:S01]  /*12f0*/  MUFU.RCP64H R9, R13 ;  /* 0x0000000d00097308 */ /* 0x000e220000001800 */
[----:B------:R-:W-:-:S06]  /*1300*/  IMAD.MOV.U32 R8, RZ, RZ, 0x1 ;  /* 0x00000001ff087424 */ /* 0x000fcc00078e00ff */
[----:B0-----:R-:W-:-:S08]  /*1310*/  DFMA R10, -R12, R8, 1 ;  /* 0x3ff000000c0a742b */ /* 0x001fd00000000108 */
[----:B------:R-:W-:Y:S01]  /*1320*/  DFMA R10, R10, R10, R10 ;  /* 0x0000000a0a0a722b */ /* 0x000fe2000000000a */
[----:B------:R-:W-:-:S07]  /*1330*/  FADD R15, R2, -R15 ;  /* 0x8000000f020f7221 */ /* 0x000fce0000000000 */
[----:B------:R-:W-:Y:S01]  /*1340*/  DFMA R10, R8, R10, R8 ;  /* 0x0000000a080a722b */ /* 0x000fe20000000008 */
[----:B------:R-:W0:Y:S07]  /*1350*/  F2F.F64.F32 R14, R15 ;  /* 0x0000000f000e7310 */ /* 0x000e2e0000201800 */
[----:B------:R-:W-:-:S08]  /*1360*/  DFMA R8, -R12, R10, 1 ;  /* 0x3ff000000c08742b */ /* 0x000fd0000000010a */
[----:B------:R-:W-:-:S08]  /*1370*/  DFMA R8, R10, R8, R10 ;  /* 0x000000080a08722b */ /* 0x000fd0000000000a */
[----:B0-----:R-:W-:-:S08]  /*1380*/  DMUL R10, R14, R8 ;  /* 0x000000080e0a7228 */ /* 0x001fd00000000000 */
[----:B------:R-:W-:-:S08]  /*1390*/  DFMA R16, -R12, R10, R14 ;  /* 0x0000000a0c10722b */ /* 0x000fd0000000010e */
[----:B------:R-:W-:Y:S01]  /*13a0*/  DFMA R10, R8, R16, R10 ;  /* 0x00000010080a722b */ /* 0x000fe2000000000a */
[----:B------:R-:W-:Y:S02]  /*13b0*/  I2FP.F32.S32 R8, R0 ;  /* 0x0000000000087245 */ /* 0x000fe40000201400 */
[----:B------:R-:W-:-:S07]  /*13c0*/  FSETP.GEU.AND P1, PT, |R15|, 6.5827683646048100446e-37, PT ;  /* 0x036000000f00780b */ /* 0x000fce0003f2e200 */
[----:B------:R-:W-:Y:S01]  /*13d0*/  FFMA R0, RZ, R13, R11 ;  /* 0x0000000dff007223 */ /* 0x000fe2000000000b */
[----:B------:R-:W0:Y:S04]  /*13e0*/  F2F.F64.F32 R8, R8 ;  /* 0x0000000800087310 */ /* 0x000e280000201800 */
[----:B------:R-:W-:-:S13]  /*13f0*/  FSETP.GT.AND P0, PT, |R0|, 1.469367938527859385e-39, PT ;  /* 0x001000000000780b */ /* 0x000fda0003f04200 */
[----:B0-----:R-:W-:Y:S05]  /*1400*/  @P0 BRA P1, `(.L_x_12) ;  /* 0x0000000000100947 */ /* 0x001fea0000800000 */
[----:B------:R-:W-:-:S07]  /*1410*/  MOV R2, 0x1430 ;  /* 0x0000143000027802 */ /* 0x000fce0000000f00 */
[----:B------:R-:W-:Y:S05]  /*1420*/  CALL.REL.NOINC `($__internal_0_$__cuda_sm20_div_rn_f64_full) ;  /* 0x0000000000e87944 */ /* 0x000fea0003c00000 */
[----:B------:R-:W-:Y:S02]  /*1430*/  IMAD.MOV.U32 R10, RZ, RZ, R24 ;  /* 0x000000ffff0a7224 */ /* 0x000fe400078e0018 */
[----:B------:R-:W-:-:S07]  /*1440*/  IMAD.MOV.U32 R11, RZ, RZ, R25 ;  /* 0x000000ffff0b7224 */ /* 0x000fce00078e0019 */
.L_x_12:
[----:B------:R-:W-:Y:S05]  /*1450*/  BSYNC.RECONVERGENT B1 ;  /* 0x0000000000017941 */ /* 0x000fea0003800200 */
.L_x_11:
[----:B------:R-:W-:Y:S01]  /*1460*/  DADD R18, R18, -R22 ;  /* 0x0000000012127229 */ /* 0x000fe20000000816 */
[----:B------:R-:W0:Y:S01]  /*1470*/  LDCU UR4, c[0x0][0x3a0] ;  /* 0x00007400ff0477ac */ /* 0x000e220008000800 */
[----:B------:R-:W-:Y:S02]  /*1480*/  IMAD.MOV.U32 R12, RZ, RZ, 0x1 ;  /* 0x00000001ff0c7424 */ /* 0x000fe400078e00ff */
[----:B------:R-:W-:Y:S01]  /*1490*/  FADD R0, R6, -R7 ;  /* 0x8000000706007221 */ /* 0x000fe20000000000 */
[----:B------:R-:W-:Y:S01]  /*14a0*/  DFMA R8, R10, -0.5, R8 ;  /* 0xbfe000000a08782b */ /* 0x000fe20000000008 */
[----:B------:R-:W1:Y:S01]  /*14b0*/  LDCU UR5, c[0x0][0x39c] ;  /* 0x00007380ff0577ac */ /* 0x000e620008000800 */
[----:B------:R-:W2:Y:S01]  /*14c0*/  LDC.64 R16, c[0x0][0x380] ;  /* 0x0000e000ff107b82 */ /* 0x000ea20000000a00 */
[----:B------:R-:W3:Y:S01]  /*14d0*/  F2F.F64.F32 R10, R0 ;  /* 0x00000000000a7310 */ /* 0x000ee20000201800 */
[----:B------:R-:W-:Y:S01]  /*14e0*/  DADD R20, R20, R18 ;  /* 0x0000000014147229 */ /* 0x000fe20000000012 */
[----:B------:R-:W-:Y:S06]  /*14f0*/  BSSY.RECONVERGENT B1, `(.L_x_13) ;  /* 0x0000022000017945 */ /* 0x000fec0003800200 */
[----:B------:R-:W4:Y:S01]  /*1500*/  MUFU.RCP64H R13, R21 ;  /* 0x00000015000d7308 */ /* 0x000f220000001800 */
[----:B0-----:R-:W-:-:S02]  /*1510*/  I2FP.F32.S32 R18, UR4 ;  /* 0x0000000400127c45 */ /* 0x001fc40008201400 */
[----:B---3--:R-:W-:Y:S01]  /*1520*/  FSETP.GEU.AND P1, PT, |R11|, 6.5827683646048100446e-37, PT ;  /* 0x036000000b00780b */ /* 0x008fe20003f2e200 */
[----:B-1----:R-:W-:-:S04]  /*1530*/  IMAD R2, R3, UR5, RZ ;  /* 0x0000000503027c24 */ /* 0x002fc8000f8e02ff */
[----:B------:R-:W0:Y:S01]  /*1540*/  F2F.F64.F32 R18, R18 ;  /* 0x0000001200127310 */ /* 0x000e220000201800 */
[----:B------:R-:W-:-:S04]  /*1550*/  IMAD R3, R4, UR6, R3 ;  /* 0x0000000604037c24 */ /* 0x000fc8000f8e0203 */
[----:B--2---:R-:W-:Y:S01]  /*1560*/  IMAD.WIDE R16, R3, 0x4, R16 ;  /* 0x0000000403107825 */ /* 0x004fe200078e0210 */
[----:B----4-:R-:W-:-:S08]  /*1570*/  DFMA R14, -R20, R12, 1 ;  /* 0x3ff00000140e742b */ /* 0x010fd0000000010c */
[----:B------:R-:W-:Y:S02]  /*1580*/  DFMA R14, R14, R14, R14 ;  /* 0x0000000e0e0e722b */ /* 0x000fe4000000000e */
[----:B0-----:R-:W-:-:S06]  /*1590*/  DFMA R8, R18, -0.5, R8 ;  /* 0xbfe000001208782b */ /* 0x001fcc0000000008 */
[----:B------:R-:W-:Y:S01]  /*15a0*/  DFMA R14, R12, R14, R12 ;  /* 0x0000000e0c0e722b */ /* 0x000fe2000000000c */
[----:B------:R-:W0:Y:S07]  /*15b0*/  I2F.F64 R12, R2 ;  /* 0x00000002000c7312 */ /* 0x000e2e0000201c00 */
[----:B------:R-:W-:-:S08]  /*15c0*/  DFMA R6, -R20, R14, 1 ;  /* 0x3ff000001406742b */ /* 0x000fd0000000010e */
[----:B------:R-:W-:Y:S02]  /*15d0*/  DFMA R6, R14, R6, R14 ;  /* 0x000000060e06722b */ /* 0x000fe4000000000e */
[----:B0-----:R-:W-:-:S06]  /*15e0*/  DADD R12, -R12, R8 ;  /* 0x000000000c0c7229 */ /* 0x001fcc0000000108 */
[----:B------:R-:W-:-:S04]  /*15f0*/  DMUL R8, R10, R6 ;  /* 0x000000060a087228 */ /* 0x000fc80000000000 */
[----:B------:R-:W0:Y:S04]  /*1600*/  F2F.F32.F64 R13, R12 ;  /* 0x0000000c000d7310 */ /* 0x000e280000301000 */
[----:B------:R-:W-:-:S08]  /*1610*/  DFMA R14, -R20, R8, R10 ;  /* 0x00000008140e722b */ /* 0x000fd0000000010a */
[----:B------:R-:W-:Y:S01]  /*1620*/  DFMA R8, R6, R14, R8 ;  /* 0x0000000e0608722b */ /* 0x000fe20000000008 */
[----:B------:R-:W-:Y:S01]  /*1630*/  I2FP.F32.S32 R6, R5 ;  /* 0x0000000500067245 */ /* 0x000fe20000201400 */
[----:B0-----:R0:W-:Y:S05]  /*1640*/  STG.E desc[UR8][R16.64], R13 ;  /* 0x0000000d10007986 */ /* 0x0011ea000c101908 */
[----:B------:R-:W1:Y:S03]  /*1650*/  F2F.F64.F32 R6, R6 ;  /* 0x0000000600067310 */ /* 0x000e660000201800 */
[----:B------:R-:W-:-:S05]  /*1660*/  FFMA R0, RZ, R21, R9 ;  /* 0x00000015ff007223 */ /* 0x000fca0000000009 */
[----:B------:R-:W-:-:S13]  /*1670*/  FSETP.GT.AND P0, PT, |R0|, 1.469367938527859385e-39, PT ;  /* 0x001000000000780b */ /* 0x000fda0003f04200 */
[----:B01----:R-:W-:Y:S05]  /*1680*/  @P0 BRA P1, `(.L_x_14) ;  /* 0x0000000000200947 */ /* 0x003fea0000800000 */
[----:B------:R-:W-:Y:S01]  /*1690*/  IMAD.MOV.U32 R14, RZ, RZ, R10 ;  /* 0x000000ffff0e7224 */ /* 0x000fe200078e000a */
[----:B------:R-:W-:Y:S01]  /*16a0*/  MOV R2, 0x16f0 ;  /* 0x000016f000027802 */ /* 0x000fe20000000f00 */
[----:B------:R-:W-:Y:S02]  /*16b0*/  IMAD.MOV.U32 R15, RZ, RZ, R11 ;  /* 0x000000ffff0f7224 */ /* 0x000fe400078e000b */
[----:B------:R-:W-:Y:S02]  /*16c0*/  IMAD.MOV.U32 R12, RZ, RZ, R20 ;  /* 0x000000ffff0c7224 */ /* 0x000fe400078e0014 */
[----:B------:R-:W-:-:S07]  /*16d0*/  IMAD.MOV.U32 R13, RZ, RZ, R21 ;  /* 0x000000ffff0d7224 */ /* 0x000fce00078e0015 */
[----:B------:R-:W-:Y:S05]  /*16e0*/  CALL.REL.NOINC `($__internal_0_$__cuda_sm20_div_rn_f64_full) ;  /* 0x0000000000387944 */ /* 0x000fea0003c00000 */
[----:B------:R-:W-:Y:S02]  /*16f0*/  IMAD.MOV.U32 R8, RZ, RZ, R24 ;  /* 0x000000ffff087224 */ /* 0x000fe400078e0018 */
[----:B------:R-:W-:-:S07]  /*1700*/  IMAD.MOV.U32 R9, RZ, RZ, R25 ;  /* 0x000000ffff097224 */ /* 0x000fce00078e0019 */
.L_x_14:
[----:B------:R-:W-:Y:S05]  /*1710*/  BSYNC.RECONVERGENT B1 ;  /* 0x0000000000017941 */ /* 0x000fea0003800200 */
.L_x_13:
[----:B------:R-:W0:Y:S01]  /*1720*/  LDCU UR4, c[0x0][0x39c] ;  /* 0x00007380ff0477ac */ /* 0x000e220008000800 */
[----:B------:R-:W-:Y:S01]  /*1730*/  DFMA R6, R8, -0.5, R6 ;  /* 0xbfe000000806782b */ /* 0x000fe20000000006 */
[----:B------:R-:W1:Y:S07]  /*1740*/  LDC.64 R8, c[0x0][0x388] ;  /* 0x0000e200ff087b82 */ /* 0x000e6e0000000a00 */
[----:B------:R-:W-:Y:S01]  /*1750*/  DFMA R6, R18, -0.5, R6 ;  /* 0xbfe000001206782b */ /* 0x000fe20000000006 */
[----:B0-----:R-:W-:-:S06]  /*1760*/  IMAD R4, R4, UR4, RZ ;  /* 0x0000000404047c24 */ /* 0x001fcc000f8e02ff */
[----:B------:R-:W0:Y:S01]  /*1770*/  I2F.F64 R4, R4 ;  /* 0x0000000400047312 */ /* 0x000e220000201c00 */
[----:B-1----:R-:W-:Y:S01]  /*1780*/  IMAD.WIDE R8, R3, 0x4, R8 ;  /* 0x0000000403087825 */ /* 0x002fe200078e0208 */
[----:B0-----:R-:W-:-:S10]  /*1790*/  DADD R6, -R4, R6 ;  /* 0x0000000004067229 */ /* 0x001fd40000000106 */
[----:B------:R-:W0:Y:S02]  /*17a0*/  F2F.F32.F64 R7, R6 ;  /* 0x0000000600077310 */ /* 0x000e240000301000 */
[----:B0-----:R-:W-:Y:S01]  /*17b0*/  STG.E desc[UR8][R8.64], R7 ;  /* 0x0000000708007986 */ /* 0x001fe2000c101908 */
[----:B------:R-:W-:Y:S05]  /*17c0*/  EXIT ;  /* 0x000000000000794d */ /* 0x000fea0003800000 */
        .weak           $__internal_0_$__cuda_sm20_div_rn_f64_full
        .type           $__internal_0_$__cuda_sm20_div_rn_f64_full,@function
        .size           $__internal_0_$__cuda_sm20_div_rn_f64_full,(.L_x_60 - $__internal_0_$__cuda_sm20_div_rn_f64_full)
$__internal_0_$__cuda_sm20_div_rn_f64_full:
[C---:B------:R-:W-:Y:S01]  /*17d0*/  FSETP.GEU.AND P0, PT, |R13|.reuse, 1.469367938527859385e-39, PT ;  /* 0x001000000d00780b */ /* 0x040fe20003f0e200 */
[----:B------:R-:W-:Y:S01]  /*17e0*/  IMAD.MOV.U32 R16, RZ, RZ, 0x1 ;  /* 0x00000001ff107424 */ /* 0x000fe200078e00ff */
[----:B------:R-:W-:Y:S01]  /*17f0*/  LOP3.LUT R10, R13, 0x800fffff, RZ, 0xc0, !PT ;  /* 0x800fffff0d0a7812 */ /* 0x000fe200078ec0ff */
[----:B------:R-:W-:Y:S01]  /*1800*/  BSSY.RECONVERGENT B2, `(.L_x_15) ;  /* 0x0000054000027945 */ /* 0x000fe20003800200 */
[C---:B------:R-:W-:Y:S02]  /*1810*/  FSETP.GEU.AND P2, PT, |R15|.reuse, 1.469367938527859385e-39, PT ;  /* 0x001000000f00780b */ /* 0x040fe40003f4e200 */
[----:B------:R-:W-:Y:S01]  /*1820*/  LOP3.LUT R11, R10, 0x3ff00000, RZ, 0xfc, !PT ;  /* 0x3ff000000a0b7812 */ /* 0x000fe200078efcff */
[----:B------:R-:W-:Y:S01]  /*1830*/  IMAD.MOV.U32 R10, RZ, RZ, R12 ;  /* 0x000000ffff0a7224 */ /* 0x000fe200078e000c */
[----:B------:R-:W-:Y:S02]  /*1840*/  LOP3.LUT R31, R15, 0x7ff00000, RZ, 0xc0, !PT ;  /* 0x7ff000000f1f7812 */ /* 0x000fe400078ec0ff */
[----:B------:R-:W-:-:S03]  /*1850*/  LOP3.LUT R30, R13, 0x7ff00000, RZ, 0xc0, !PT ;  /* 0x7ff000000d1e7812 */ /* 0x000fc600078ec0ff */
[----:B------:R-:W-:Y:S01]  /*1860*/  @!P0 DMUL R10, R12, 8.98846567431157953865e+307 ;  /* 0x7fe000000c0a8828 */ /* 0x000fe20000000000 */
[----:B------:R-:W-:-:S03]  /*1870*/  ISETP.GE.U32.AND P1, PT, R31, R30, PT ;  /* 0x0000001e1f00720c */ /* 0x000fc60003f26070 */
[----:B------:R-:W-:Y:S02]  /*1880*/  @!P2 LOP3.LUT R0, R13, 0x7ff00000, RZ, 0xc0, !PT ;  /* 0x7ff000000d00a812 */ /* 0x000fe400078ec0ff */
[----:B------:R-:W0:Y:S02]  /*1890*/  MUFU.RCP64H R17, R11 ;  /* 0x0000000b00117308 */ /* 0x000e240000001800 */
[----:B------:R-:W-:Y:S01]  /*18a0*/  @!P2 ISETP.GE.U32.AND P3, PT, R31, R0, PT ;  /* 0x000000001f00a20c */ /* 0x000fe20003f66070 */
[----:B------:R-:W-:Y:S01]  /*18b0*/  IMAD.MOV.U32 R0, RZ, RZ, 0x1ca00000 ;  /* 0x1ca00000ff007424 */ /* 0x000fe200078e00ff */
[----:B------:R-:W-:-:S04]  /*18c0*/  @!P0 LOP3.LUT R30, R11, 0x7ff00000, RZ, 0xc0, !PT ;  /* 0x7ff000000b1e8812 */ /* 0x000fc800078ec0ff */
[----:B------:R-:W-:-:S04]  /*18d0*/  @!P2 SEL R27, R0, 0x63400000, !P3 ;  /* 0x63400000001ba807 */ /* 0x000fc80005800000 */
[----:B------:R-:W-:-:S04]  /*18e0*/  @!P2 LOP3.LUT R28, R27, 0x80000000, R15, 0xf8, !PT ;  /* 0x800000001b1ca812 */ /* 0x000fc800078ef80f */
[----:B------:R-:W-:Y:S01]  /*18f0*/  @!P2 LOP3.LUT R29, R28, 0x100000, RZ, 0xfc, !PT ;  /* 0x001000001c1da812 */ /* 0x000fe200078efcff */
[----:B0-----:R-:W-:Y:S01]  /*1900*/  DFMA R24, R16, -R10, 1 ;  /* 0x3ff000001018742b */ /* 0x001fe2000000080a */
[----:B------:R-:W-:-:S07]  /*1910*/  @!P2 IMAD.MOV.U32 R28, RZ, RZ, RZ ;  /* 0x000000ffff1ca224 */ /* 0x000fce00078e00ff */
[----:B------:R-:W-:-:S08]  /*1920*/  DFMA R24, R24, R24, R24 ;  /* 0x000000181818722b */ /* 0x000fd00000000018 */
[----:B------:R-:W-:Y:S01]  /*1930*/  DFMA R24, R16, R24, R16 ;  /* 0x000000181018722b */ /* 0x000fe20000000010 */
[----:B------:R-:W-:Y:S01]  /*1940*/  SEL R17, R0, 0x63400000, !P1 ;  /* 0x6340000000117807 */ /* 0x000fe20004800000 */
[----:B------:R-:W-:-:S03]  /*1950*/  IMAD.MOV.U32 R16, RZ, RZ, R14 ;  /* 0x000000ffff107224 */ /* 0x000fc600078e000e */
[----:B------:R-:W-:-:S03]  /*1960*/  LOP3.LUT R17, R17, 0x800fffff, R15, 0xf8, !PT ;  /* 0x800fffff11117812 */ /* 0x000fc600078ef80f */
[----:B------:R-:W-:-:S03]  /*1970*/  DFMA R26, R24, -R10, 1 ;  /* 0x3ff00000181a742b */ /* 0x000fc6000000080a */
[----:B------:R-:W-:-:S05]  /*1980*/  @!P2 DFMA R16, R16, 2, -R28 ;  /* 0x400000001010a82b */ /* 0x000fca000000081c */
[----:B------:R-:W-:-:S05]  /*1990*/  DFMA R26, R24, R26, R24 ;  /* 0x0000001a181a722b */ /* 0x000fca0000000018 */
[----:B------:R-:W-:-:S03]  /*19a0*/  @!P2 LOP3.LUT R31, R17, 0x7ff00000, RZ, 0xc0, !PT ;  /* 0x7ff00000111fa812 */ /* 0x000fc600078ec0ff */
[----:B------:R-:W-:Y:S02]  /*19b0*/  DMUL R24, R26, R16 ;  /* 0x000000101a187228 */ /* 0x000fe40000000000 */
[----:B------:R-:W-:-:S05]  /*19c0*/  VIADD R32, R31, 0xffffffff ;  /* 0xffffffff1f207836 */ /* 0x000fca0000000000 */
[----:B------:R-:W-:Y:S01]  /*19d0*/  ISETP.GT.U32.AND P0, PT, R32, 0x7feffffe, PT ;  /* 0x7feffffe2000780c */ /* 0x000fe20003f04070 */
[----:B------:R-:W-:Y:S01]  /*19e0*/  VIADD R32, R30, 0xffffffff ;  /* 0xffffffff1e207836 */ /* 0x000fe20000000000 */
[----:B------:R-:W-:-:S04]  /*19f0*/  DFMA R28, R24, -R10, R16 ;  /* 0x8000000a181c722b */ /* 0x000fc80000000010 */
[----:B------:R-:W-:-:S04]  /*1a00*/  ISETP.GT.U32.OR P0, PT, R32, 0x7feffffe, P0 ;  /* 0x7feffffe2000780c */ /* 0x000fc80000704470 */
[----:B------:R-:W-:-:S09]  /*1a10*/  DFMA R28, R26, R28, R24 ;  /* 0x0000001c1a1c722b */ /* 0x000fd20000000018 */
[----:B------:R-:W-:Y:S05]  /*1a20*/  @P0 BRA `(.L_x_16) ;  /* 0x0000000000700947 */ /* 0x000fea0003800000 */
[----:B------:R-:W-:Y:S02]  /*1a30*/  LOP3.LUT R24, R15, 0x7ff00000, RZ, 0xc0, !PT ;  /* 0x7ff000000f187812 */ /* 0x000fe400078ec0ff */
[----:B------:R-:W-:-:S04]  /*1a40*/  LOP3.LUT R15, R13, 0x7ff00000, RZ, 0xc0, !PT ;  /* 0x7ff000000d0f7812 */ /* 0x000fc800078ec0ff */
[CC--:B------:R-:W-:Y:S02]  /*1a50*/  VIADDMNMX R14, R24.reuse, -R15.reuse, 0xb9600000, !PT ;  /* 0xb9600000180e7446 */ /* 0x0c0fe4000780090f */
[----:B------:R-:W-:Y:S02]  /*1a60*/  ISETP.GE.U32.AND P0, PT, R24, R15, PT ;  /* 0x0000000f1800720c */ /* 0x000fe40003f06070 */
[----:B------:R-:W-:Y:S02]  /*1a70*/  VIMNMX R14, PT, PT, R14, 0x46a00000, PT ;  /* 0x46a000000e0e7848 */ /* 0x000fe40003fe0100 */
[----:B------:R-:W-:-:S05]  /*1a80*/  SEL R15, R0, 0x63400000, !P0 ;  /* 0x63400000000f7807 */ /* 0x000fca0004000000 */
[----:B------:R-:W-:Y:S02]  /*1a90*/  IMAD.IADD R0, R14, 0x1, -R15 ;  /* 0x000000010e007824 */ /* 0x000fe400078e0a0f */
[----:B------:R-:W-:Y:S02]  /*1aa0*/  IMAD.MOV.U32 R14, RZ, RZ, RZ ;  /* 0x000000ffff0e7224 */ /* 0x000fe400078e00ff */
[----:B------:R-:W-:-:S06]  /*1ab0*/  VIADD R15, R0, 0x7fe00000 ;  /* 0x7fe00000000f7836 */ /* 0x000fcc0000000000 */
[----:B------:R-:W-:-:S10]  /*1ac0*/  DMUL R24, R28, R14 ;  /* 0x0000000e1c187228 */ /* 0x000fd40000000000 */
[----:B------:R-:W-:-:S13]  /*1ad0*/  FSETP.GTU.AND P0, PT, |R25|, 1.469367938527859385e-39, PT ;  /* 0x001000001900780b */ /* 0x000fda0003f0c200 */
[----:B------:R-:W-:Y:S05]  /*1ae0*/  @P0 BRA `(.L_x_17) ;  /* 0x0000000000940947 */ /* 0x000fea0003800000 */
[----:B------:R-:W-:Y:S01]  /*1af0*/  DFMA R10, R28, -R10, R16 ;  /* 0x8000000a1c0a722b */ /* 0x000fe20000000010 */
[----:B------:R-:W-:-:S09]  /*1b00*/  IMAD.MOV.U32 R14, RZ, RZ, RZ ;  /* 0x000000ffff0e7224 */ /* 0x000fd200078e00ff */
[C---:B------:R-:W-:Y:S02]  /*1b10*/  FSETP.NEU.AND P0, PT, R11.reuse, RZ, PT ;  /* 0x000000ff0b00720b */ /* 0x040fe40003f0d000 */
[----:B------:R-:W-:-:S04]  /*1b20*/  LOP3.LUT R13, R11, 0x80000000, R13, 0x48, !PT ;  /* 0x800000000b0d7812 */ /* 0x000fc800078e480d */
[----:B------:R-:W-:-:S07]  /*1b30*/  LOP3.LUT R15, R13, R15, RZ, 0xfc, !PT ;  /* 0x0000000f0d0f7212 */ /* 0x000fce00078efcff */
[----:B------:R-:W-:Y:S05]  /*1b40*/  @!P0 BRA `(.L_x_17) ;  /* 0x00000000007c8947 */ /* 0x000fea0003800000 */
[----:B------:R-:W-:Y:S01]  /*1b50*/  IMAD.MOV R11, RZ, RZ, -R0 ;  /* 0x000000ffff0b7224 */ /* 0x000fe200078e0a00 */
[----:B------:R-:W-:Y:S01]  /*1b60*/  DMUL.RP R14, R28, R14 ;  /* 0x0000000e1c0e7228 */ /* 0x000fe20000008000 */
[----:B------:R-:W-:-:S06]  /*1b70*/  IMAD.MOV.U32 R10, RZ, RZ, RZ ;  /* 0x000000ffff0a7224 */ /* 0x000fcc00078e00ff */
[----:B------:R-:W-:-:S03]  /*1b80*/  DFMA R10, R24, -R10, R28 ;  /* 0x8000000a180a722b */ /* 0x000fc6000000001c */
[----:B------:R-:W-:-:S03]  /*1b90*/  LOP3.LUT R13, R15, R13, RZ, 0x3c, !PT ;  /* 0x0000000d0f0d7212 */ /* 0x000fc600078e3cff */
[----:B------:R-:W-:-:S04]  /*1ba0*/  IADD3 R10, PT, PT, -R0, -0x43300000, RZ ;  /* 0xbcd00000000a7810 */ /* 0x000fc80007ffe1ff */
[----:B------:R-:W-:-:S04]  /*1bb0*/  FSETP.NEU.AND P0, PT, |R11|, R10, PT ;  /* 0x0000000a0b00720b */ /* 0x000fc80003f0d200 */
[----:B------:R-:W-:Y:S02]  /*1bc0*/  FSEL R24, R14, R24, !P0 ;  /* 0x000000180e187208 */ /* 0x000fe40004000000 */
[----:B------:R-:W-:Y:S01]  /*1bd0*/  FSEL R25, R13, R25, !P0 ;  /* 0x000000190d197208 */ /* 0x000fe20004000000 */
[----:B------:R-:W-:Y:S06]  /*1be0*/  BRA `(.L_x_17) ;  /* 0x0000000000547947 */ /* 0x000fec0003800000 */
.L_x_16:
[----:B------:R-:W-:-:S14]  /*1bf0*/  DSETP.NAN.AND P0, PT, R14, R14, PT ;  /* 0x0000000e0e00722a */ /* 0x000fdc0003f08000 */
[----:B------:R-:W-:Y:S05]  /*1c00*/  @P0 BRA `(.L_x_18) ;  /* 0x0000000000440947 */ /* 0x000fea0003800000 */
[----:B------:R-:W-:-:S14]  /*1c10*/  DSETP.NAN.AND P0, PT, R12, R12, PT ;  /* 0x0000000c0c00722a */ /* 0x000fdc0003f08000 */
[----:B------:R-:W-:Y:S05]  /*1c20*/  @P0 BRA `(.L_x_19) ;  /* 0x0000000000300947 */ /* 0x000fea0003800000 */
[----:B------:R-:W-:Y:S01]  /*1c30*/  ISETP.NE.AND P0, PT, R31, R30, PT ;  /* 0x0000001e1f00720c */ /* 0x000fe20003f05270 */
[----:B------:R-:W-:Y:S02]  /*1c40*/  IMAD.MOV.U32 R24, RZ, RZ, 0x0 ;  /* 0x00000000ff187424 */ /* 0x000fe400078e00ff */
[----:B------:R-:W-:-:S10]  /*1c50*/  IMAD.MOV.U32 R25, RZ, RZ, -0x80000 ;  /* 0xfff80000ff197424 */ /* 0x000fd400078e00ff */
[----:B------:R-:W-:Y:S05]  /*1c60*/  @!P0 BRA `(.L_x_17) ;  /* 0x0000000000348947 */ /* 0x000fea0003800000 */
[----:B------:R-:W-:Y:S02]  /*1c70*/  ISETP.NE.AND P0, PT, R31, 0x7ff00000, PT ;  /* 0x7ff000001f00780c */ /* 0x000fe40003f05270 */
[----:B------:R-:W-:Y:S02]  /*1c80*/  LOP3.LUT R25, R15, 0x80000000, R13, 0x48, !PT ;  /* 0x800000000f197812 */ /* 0x000fe400078e480d */
[----:B------:R-:W-:-:S13]  /*1c90*/  ISETP.EQ.OR P0, PT, R30, RZ, !P0 ;  /* 0x000000ff1e00720c */ /* 0x000fda0004702670 */
[----:B------:R-:W-:Y:S01]  /*1ca0*/  @P0 LOP3.LUT R0, R25, 0x7ff00000, RZ, 0xfc, !PT ;  /* 0x7ff0000019000812 */ /* 0x000fe200078efcff */
[----:B------:R-:W-:Y:S02]  /*1cb0*/  @!P0 IMAD.MOV.U32 R24, RZ, RZ, RZ ;  /* 0x000000ffff188224 */ /* 0x000fe400078e00ff */
[----:B------:R-:W-:Y:S02]  /*1cc0*/  @P0 IMAD.MOV.U32 R24, RZ, RZ, RZ ;  /* 0x000000ffff180224 */ /* 0x000fe400078e00ff */
[----:B------:R-:W-:Y:S01]  /*1cd0*/  @P0 IMAD.MOV.U32 R25, RZ, RZ, R0 ;  /* 0x000000ffff190224 */ /* 0x000fe200078e0000 */
[----:B------:R-:W-:Y:S06]  /*1ce0*/  BRA `(.L_x_17) ;  /* 0x0000000000147947 */ /* 0x000fec0003800000 */
.L_x_19:
[----:B------:R-:W-:Y:S01]  /*1cf0*/  LOP3.LUT R25, R13, 0x80000, RZ, 0xfc, !PT ;  /* 0x000800000d197812 */ /* 0x000fe200078efcff */
[----:B------:R-:W-:Y:S01]  /*1d00*/  IMAD.MOV.U32 R24, RZ, RZ, R12 ;  /* 0x000000ffff187224 */ /* 0x000fe200078e000c */
[----:B------:R-:W-:Y:S06]  /*1d10*/  BRA `(.L_x_17) ;  /* 0x0000000000087947 */ /* 0x000fec0003800000 */
.L_x_18:
[----:B------:R-:W-:Y:S01]  /*1d20*/  LOP3.LUT R25, R15, 0x80000, RZ, 0xfc, !PT ;  /* 0x000800000f197812 */ /* 0x000fe200078efcff */
[----:B------:R-:W-:-:S07]  /*1d30*/  IMAD.MOV.U32 R24, RZ, RZ, R14 ;  /* 0x000000ffff187224 */ /* 0x000fce00078e000e */
.L_x_17:
[----:B------:R-:W-:Y:S05]  /*1d40*/  BSYNC.RECONVERGENT B2 ;  /* 0x0000000000027941 */ /* 0x000fea0003800200 */
.L_x_15:
[----:B------:R-:W-:Y:S02]  /*1d50*/  IMAD.MOV.U32 R10, RZ, RZ, R2 ;  /* 0x000000ffff0a7224 */ /* 0x000fe400078e0002 */
[----:B------:R-:W-:-:S04]  /*1d60*/  IMAD.MOV.U32 R11, RZ, RZ, 0x0 ;  /* 0x00000000ff0b7424 */ /* 0x000fc800078e00ff */
[----:B------:R-:W-:Y:S05]  /*1d70*/  RET.REL.NODEC R10 `(_Z11CuGetVectorPfS_S_iii) ;  /* 0xffffffe00aa07950 */ /* 0x000fea0003c3ffff */
.L_x_20:
        /* <DEDUP_REMOVED lines=16> */
.L_x_60:


//--------------------- .text._Z13CuGetCrossCorPfS_S_iiiii --------------------------
	.section	.text._Z13CuGetCrossCorPfS_S_iiiii,"ax",@progbits
	.align	128
        .global         _Z13CuGetCrossCorPfS_S_iiiii
        .type           _Z13CuGetCrossCorPfS_S_iiiii,@function
        .size           _Z13CuGetCrossCorPfS_S_iiiii,(.L_x_62 - _Z13CuGetCrossCorPfS_S_iiiii)
        .other          _Z13CuGetCrossCorPfS_S_iiiii,@"STO_CUDA_ENTRY STV_DEFAULT"
_Z13CuGetCrossCorPfS_S_iiiii:
.text._Z13CuGetCrossCorPfS_S_iiiii:
[----:B------:R-:W-:Y:S01]  /*0000*/  LDC R1, c[0x0][0x37c] ;  /* 0x0000df00ff017b82 */ /* 0x000fe20000000800 */
[----:B------:R-:W0:Y:S07]  /*0010*/  S2R R3, SR_TID.X ;  /* 0x0000000000037919 */ /* 0x000e2e0000002100 */
[----:B------:R-:W0:Y:S01]  /*0020*/  S2UR UR4, SR_CTAID.X ;  /* 0x00000000000479c3 */ /* 0x000e220000002500 */
[----:B------:R-:W1:Y:S07]  /*0030*/  S2R R9, SR_TID.Y ;  /* 0x0000000000097919 */ /* 0x000e6e0000002200 */
[----:B------:R-:W0:Y:S08]  /*0040*/  LDC R2, c[0x0][0x360] ;  /* 0x0000d800ff027b82 */ /* 0x000e300000000800 */
[----:B------:R-:W2:Y:S08]  /*0050*/  LDC.64 R4, c[0x0][0x398] ;  /* 0x0000e600ff047b82 */ /* 0x000eb00000000a00 */
[----:B------:R-:W3:Y:S08]  /*0060*/  LDC R0, c[0x0][0x3a0] ;  /* 0x0000e800ff007b82 */ /* 0x000ef00000000800 */
[----:B------:R-:W1:Y:S01]  /*0070*/  S2UR UR5, SR_CTAID.Y ;  /* 0x00000000000579c3 */ /* 0x000e620000002600 */
[----:B0-----:R-:W-:-:S07]  /*0080*/  IMAD R2, R2, UR4, R3 ;  /* 0x0000000402027c24 */ /* 0x001fce000f8e0203 */
[----:B------:R-:W1:Y:S01]  /*0090*/  LDC R8, c[0x0][0x364] ;  /* 0x0000d900ff087b82 */ /* 0x000e620000000800 */
[----:B--2---:R-:W-:Y:S02]  /*00a0*/  IADD3 R7, PT, PT, R4, -0x1, RZ ;  /* 0xffffffff04077810 */ /* 0x004fe40007ffe0ff */
[----:B---3--:R-:W-:-:S05]  /*00b0*/  IADD3 R6, PT, PT, R5, -R0, RZ ;  /* 0x8000000005067210 */ /* 0x008fca0007ffe0ff */
[----:B------:R-:W-:Y:S02]  /*00c0*/  IMAD R4, R6, R7, R7 ;  /* 0x0000000706047224 */ /* 0x000fe400078e0207 */
[----:B-1----:R-:W-:-:S05]  /*00d0*/  IMAD R3, R8, UR5, R9 ;  /* 0x0000000508037c24 */ /* 0x002fca000f8e0209 */
[----:B------:R-:W-:-:S04]  /*00e0*/  VIMNMX R7, PT, PT, R2, R3, !PT ;  /* 0x0000000302077248 */ /* 0x000fc80007fe0100 */
[----:B------:R-:W-:-:S13]  /*00f0*/  ISETP.GE.AND P0, PT, R7, R4, PT ;  /* 0x000000040700720c */ /* 0x000fda0003f06270 */
[----:B------:R-:W-:Y:S05]  /*0100*/  @P0 EXIT ;  /* 0x000000000000094d */ /* 0x000fea0003800000 */
[----:B------:R-:W-:Y:S01]  /*0110*/  IADD3 R6, PT, PT, R6, 0x1, RZ ;  /* 0x0000000106067810 */ /* 0x000fe20007ffe0ff */
[----:B------:R-:W0:Y:S01]  /*0120*/  LDCU UR4, c[0x0][0x3a4] ;  /* 0x00007480ff0477ac */ /* 0x000e220008000800 */
[----:B------:R-:W-:Y:S01]  /*0130*/  IABS R12, R2 ;  /* 0x00000002000c7213 */ /* 0x000fe20000000000 */
[----:B------:R-:W-:Y:S01]  /*0140*/  HFMA2 R20, -RZ, RZ, 0, 0 ;  /* 0x00000000ff147431 */ /* 0x000fe200000001ff */
[-C--:B------:R-:W-:Y:S01]  /*0150*/  IABS R11, R6.reuse ;  /* 0x00000006000b7213 */ /* 0x080fe20000000000 */
[----:B------:R-:W1:Y:S01]  /*0160*/  LDCU.64 UR8, c[0x0][0x358] ;  /* 0x00006b00ff0877ac */ /* 0x000e620008000a00 */
[----:B------:R-:W-:Y:S02]  /*0170*/  IABS R14, R6 ;  /* 0x00000006000e7213 */ /* 0x000fe40000000000 */
[----:B------:R-:W2:Y:S01]  /*0180*/  I2F.RP R7, R11 ;  /* 0x0000000b00077306 */ /* 0x000ea20000209400 */
[----:B------:R-:W-:Y:S02]  /*0190*/  LOP3.LUT R5, RZ, R5, RZ, 0x33, !PT ;  /* 0x00000005ff057212 */ /* 0x000fe400078e33ff */
[----:B------:R-:W-:-:S05]  /*01a0*/  MOV R22, RZ ;  /* 0x000000ff00167202 */ /* 0x000fca0000000f00 */
[----:B--2---:R-:W2:Y:S02]  /*01b0*/  MUFU.RCP R7, R7 ;  /* 0x0000000700077308 */ /* 0x004ea40000001000 */
[----:B--2---:R-:W-:Y:S02]  /*01c0*/  IADD3 R8, PT, PT, R7, 0xffffffe, RZ ;  /* 0x0ffffffe07087810 */ /* 0x004fe40007ffe0ff */
[----:B------:R-:W-:-:S04]  /*01d0*/  IADD3 R7, PT, PT, RZ, -R14, RZ ;  /* 0x8000000eff077210 */ /* 0x000fc80007ffe0ff */
[----:B------:R2:W3:Y:S02]  /*01e0*/  F2I.FTZ.U32.TRUNC.NTZ R9, R8 ;  /* 0x0000000800097305 */ /* 0x0004e4000021f000 */
[----:B--2---:R-:W-:Y:S01]  /*01f0*/  HFMA2 R8, -RZ, RZ, 0, 0 ;  /* 0x00000000ff087431 */ /* 0x004fe200000001ff */
[----:B---3--:R-:W-:-:S05]  /*0200*/  IADD3 R10, PT, PT, RZ, -R9, RZ ;  /* 0x80000009ff0a7210 */ /* 0x008fca0007ffe0ff */
[----:B------:R-:W-:Y:S01]  /*0210*/  IMAD R13, R10, R11, RZ ;  /* 0x0000000b0a0d7224 */ /* 0x000fe200078e02ff */
[----:B------:R-:W-:-:S03]  /*0220*/  IABS R10, R3 ;  /* 0x00000003000a7213 */ /* 0x000fc60000000000 */
[----:B------:R-:W-:-:S06]  /*0230*/  IMAD.HI.U32 R9, R9, R13, R8 ;  /* 0x0000000d09097227 */ /* 0x000fcc00078e0008 */
[----:B------:R-:W-:-:S04]  /*0240*/  IMAD.HI.U32 R8, R9, R10, RZ ;  /* 0x0000000a09087227 */ /* 0x000fc800078e00ff */
[----:B------:R-:W-:-:S04]  /*0250*/  IMAD.HI.U32 R9, R9, R12, RZ ;  /* 0x0000000c09097227 */ /* 0x000fc800078e00ff */
[-C--:B------:R-:W-:Y:S02]  /*0260*/  IMAD R10, R8, R7.reuse, R10 ;  /* 0x00000007080a7224 */ /* 0x080fe400078e020a */
[----:B------:R-:W-:-:S03]  /*0270*/  IMAD R7, R9, R7, R12 ;  /* 0x0000000709077224 */ /* 0x000fc600078e020c */
[C---:B------:R-:W-:Y:S02]  /*0280*/  ISETP.GT.U32.AND P0, PT, R11.reuse, R10, PT ;  /* 0x0000000a0b00720c */ /* 0x040fe40003f04070 */
[----:B------:R-:W-:-:S11]  /*0290*/  ISETP.GT.U32.AND P2, PT, R11, R7, PT ;  /* 0x000000070b00720c */ /* 0x000fd60003f44070 */
[-C--:B------:R-:W-:Y:S02]  /*02a0*/  @!P0 IADD3 R10, PT, PT, R10, -R11.reuse, RZ ;  /* 0x8000000b0a0a8210 */ /* 0x080fe40007ffe0ff */
[-C--:B------:R-:W-:Y:S02]  /*02b0*/  @!P2 IADD3 R7, PT, PT, R7, -R11.reuse, RZ ;  /* 0x8000000b0707a210 */ /* 0x080fe40007ffe0ff */
[-C--:B------:R-:W-:Y:S02]  /*02c0*/  ISETP.GE.U32.AND P3, PT, R10, R11.reuse, PT ;  /* 0x0000000b0a00720c */ /* 0x080fe40003f66070 */
[-C--:B------:R-:W-:Y:S02]  /*02d0*/  LOP3.LUT R10, R3, R6.reuse, RZ, 0x3c, !PT ;  /* 0x00000006030a7212 */ /* 0x080fe400078e3cff */
[----:B------:R-:W-:Y:S02]  /*02e0*/  ISETP.GE.U32.AND P4, PT, R7, R11, PT ;  /* 0x0000000b0700720c */ /* 0x000fe40003f86070 */
[----:B------:R-:W-:-:S02]  /*02f0*/  LOP3.LUT R7, R2, R6, RZ, 0x3c, !PT ;  /* 0x0000000602077212 */ /* 0x000fc400078e3cff */
[----:B------:R-:W-:Y:S02]  /*0300*/  ISETP.GE.AND P1, PT, R10, RZ, PT ;  /* 0x000000ff0a00720c */ /* 0x000fe40003f26270 */
[----:B------:R-:W-:Y:S02]  /*0310*/  @!P0 IADD3 R8, PT, PT, R8, 0x1, RZ ;  /* 0x0000000108088810 */ /* 0x000fe40007ffe0ff */
[----:B------:R-:W-:Y:S02]  /*0320*/  ISETP.GE.AND P0, PT, R7, RZ, PT ;  /* 0x000000ff0700720c */ /* 0x000fe40003f06270 */
[----:B------:R-:W-:Y:S02]  /*0330*/  @!P2 IADD3 R9, PT, PT, R9, 0x1, RZ ;  /* 0x000000010909a810 */ /* 0x000fe40007ffe0ff */
[----:B------:R-:W-:Y:S02]  /*0340*/  @P3 IADD3 R8, PT, PT, R8, 0x1, RZ ;  /* 0x0000000108083810 */ /* 0x000fe40007ffe0ff */
[----:B------:R-:W-:-:S02]  /*0350*/  @P4 IADD3 R9, PT, PT, R9, 0x1, RZ ;  /* 0x0000000109094810 */ /* 0x000fc40007ffe0ff */
[----:B------:R-:W-:Y:S02]  /*0360*/  ISETP.NE.AND P2, PT, R6, RZ, PT ;  /* 0x000000ff0600720c */ /* 0x000fe40003f45270 */
[----:B------:R-:W-:Y:S02]  /*0370*/  LOP3.LUT R6, RZ, R6, RZ, 0x33, !PT ;  /* 0x00000006ff067212 */ /* 0x000fe400078e33ff */
[----:B------:R-:W-:Y:S02]  /*0380*/  @!P1 IADD3 R8, PT, PT, -R8, RZ, RZ ;  /* 0x000000ff08089210 */ /* 0x000fe40007ffe1ff */
[----:B------:R-:W-:Y:S02]  /*0390*/  @!P0 IADD3 R9, PT, PT, -R9, RZ, RZ ;  /* 0x000000ff09098210 */ /* 0x000fe40007ffe1ff */
[----:B------:R-:W-:Y:S02]  /*03a0*/  IADD3 R7, PT, PT, R5, R0, RZ ;  /* 0x0000000005077210 */ /* 0x000fe40007ffe0ff */
[----:B------:R-:W-:-:S02]  /*03b0*/  SEL R10, R6, R8, !P2 ;  /* 0x00000008060a7207 */ /* 0x000fc40005000000 */
[C---:B------:R-:W-:Y:S02]  /*03c0*/  ISETP.GE.AND P0, PT, R0.reuse, 0x1, PT ;  /* 0x000000010000780c */ /* 0x040fe40003f06270 */
[----:B------:R-:W-:Y:S02]  /*03d0*/  LEA.HI R11, R0, R0, RZ, 0x1 ;  /* 0x00000000000b7211 */ /* 0x000fe400078f08ff */
[----:B------:R-:W-:Y:S01]  /*03e0*/  SEL R5, R6, R9, !P2 ;  /* 0x0000000906057207 */ /* 0x000fe20005000000 */
[----:B------:R-:W-:Y:S01]  /*03f0*/  IMAD R9, R10, R7, R3 ;  /* 0x000000070a097224 */ /* 0x000fe200078e0203 */
[----:B------:R-:W-:-:S03]  /*0400*/  SHF.R.S32.HI R11, RZ, 0x1, R11 ;  /* 0x00000001ff0b7819 */ /* 0x000fc6000001140b */
[C---:B------:R-:W-:Y:S02]  /*0410*/  IMAD R6, R5.reuse, R7, R2 ;  /* 0x0000000705067224 */ /* 0x040fe400078e0202 */
[C---:B0-----:R-:W-:Y:S02]  /*0420*/  IMAD R8, R10.reuse, UR4, R9 ;  /* 0x000000040a087c24 */ /* 0x041fe4000f8e0209 */
[--C-:B------:R-:W-:Y:S02]  /*0430*/  IMAD R9, R10, UR4, R11.reuse ;  /* 0x000000040a097c24 */ /* 0x100fe4000f8e020b */
[C---:B------:R-:W-:Y:S02]  /*0440*/  IMAD R10, R5.reuse, UR4, R11 ;  /* 0x00000004050a7c24 */ /* 0x040fe4000f8e020b */
[----:B------:R-:W-:Y:S01]  /*0450*/  IMAD R11, R5, UR4, R6 ;  /* 0x00000004050b7c24 */ /* 0x000fe2000f8e0206 */
[----:B-1----:R-:W-:Y:S06]  /*0460*/  @!P0 BRA `(.L_x_21) ;  /* 0x0000000800f48947 */ /* 0x002fec0003800000 */
[C---:B------:R-:W-:Y:S01]  /*0470*/  LOP3.LUT R12, R0.reuse, 0xf, RZ, 0xc0, !PT ;  /* 0x0000000f000c7812 */ /* 0x040fe200078ec0ff */
[----:B------:R-:W-:Y:S01]  /*0480*/  UMOV UR4, URZ ;  /* 0x000000ff00047c82 */ /* 0x000fe20008000000 */
[----:B------:R-:W-:Y:S02]  /*0490*/  LOP3.LUT R13, R0, 0x7, RZ, 0xc0, !PT ;  /* 0x00000007000d7812 */ /* 0x000fe400078ec0ff */
[----:B------:R-:W-:Y:S02]  /*04a0*/  IADD3 R6, PT, PT, R12, -0x1, RZ ;  /* 0xffffffff0c067810 */ /* 0x000fe40007ffe0ff */
[----:B------:R-:W-:Y:S02]  /*04b0*/  IADD3 R7, PT, PT, R13, -0x1, RZ ;  /* 0xffffffff0d077810 */ /* 0x000fe40007ffe0ff */
[----:B------:R-:W-:Y:S02]  /*04c0*/  ISETP.GE.U32.AND P0, PT, R6, 0x7, PT ;  /* 0x000000070600780c */ /* 0x000fe40003f06070 */
[----:B------:R-:W-:-:S02]  /*04d0*/  ISETP.GE.U32.AND P1, PT, R7, 0x3, PT ;  /* 0x000000030700780c */ /* 0x000fc40003f26070 */
[C---:B------:R-:W-:Y:S02]  /*04e0*/  LOP3.LUT R18, R0.reuse, 0x7ffffff0, RZ, 0xc0, !PT ;  /* 0x7ffffff000127812 */ /* 0x040fe400078ec0ff */
[----:B------:R-:W-:Y:S02]  /*04f0*/  LOP3.LUT R19, R0, 0x3, RZ, 0xc0, !PT ;  /* 0x0000000300137812 */ /* 0x000fe400078ec0ff */
[----:B------:R-:W-:Y:S02]  /*0500*/  MOV R20, RZ ;  /* 0x000000ff00147202 */ /* 0x000fe40000000f00 */
[----:B------:R-:W-:-:S07]  /*0510*/  MOV R22, RZ ;  /* 0x000000ff00167202 */ /* 0x000fce0000000f00 */
.L_x_27:
[----:B------:R-:W0:Y:S01]  /*0520*/  LDC R0, c[0x0][0x3a0] ;  /* 0x0000e800ff007b82 */ /* 0x000e220000000800 */
[----:B------:R-:W1:Y:S01]  /*0530*/  LDCU UR5, c[0x0][0x3a8] ;  /* 0x00007500ff0577ac */ /* 0x000e620008000800 */
[----:B------:R-:W-:Y:S02]  /*0540*/  IADD3 R21, PT, PT, R9, UR4, RZ ;  /* 0x0000000409157c10 */ /* 0x000fe4000fffe0ff */
[----:B------:R-:W-:Y:S01]  /*0550*/  IADD3 R14, PT, PT, R8, UR4, RZ ;  /* 0x00000004080e7c10 */ /* 0x000fe2000fffe0ff */
[----:B------:R-:W-:Y:S01]  /*0560*/  UIADD3 UR4, UPT, UPT, UR4, 0x1, URZ ;  /* 0x0000000104047890 */ /* 0x000fe2000fffe0ff */
[----:B------:R-:W-:Y:S01]  /*0570*/  MOV R6, RZ ;  /* 0x000000ff00067202 */ /* 0x000fe20000000f00 */
[----:B-1----:R-:W-:Y:S02]  /*0580*/  IMAD R21, R21, UR5, R10 ;  /* 0x0000000515157c24 */ /* 0x002fe4000f8e020a */
[----:B------:R-:W-:Y:S01]  /*0590*/  IMAD R7, R14, UR5, R11 ;  /* 0x000000050e077c24 */ /* 0x000fe2000f8e020b */
[----:B0-----:R-:W-:-:S02]  /*05a0*/  ISETP.GE.U32.AND P3, PT, R0, 0x10, PT ;  /* 0x000000100000780c */ /* 0x001fc40003f66070 */
[----:B------:R-:W-:-:S11]  /*05b0*/  ISETP.NE.AND P2, PT, R0, UR4, PT ;  /* 0x0000000400007c0c */ /* 0x000fd6000bf45270 */
[----:B------:R-:W-:Y:S05]  /*05c0*/  @!P3 BRA `(.L_x_22) ;  /* 0x00000004002cb947 */ /* 0x000fea0003800000 */
[----:B------:R-:W-:-:S05]  /*05d0*/  UMOV UR5, URZ ;  /* 0x000000ff00057c82 */ /* 0x000fca0008000000 */
.L_x_23:
[----:B------:R-:W0:Y:S01]  /*05e0*/  LDC.64 R14, c[0x0][0x388] ;  /* 0x0000e200ff0e7b82 */ /* 0x000e220000000a00 */
[----:B------:R-:W-:-:S05]  /*05f0*/  IADD3 R17, PT, PT, R21, UR5, RZ ;  /* 0x0000000515117c10 */ /* 0x000fca000fffe0ff */
        /* <DEDUP_REMOVED lines=8> */
[----:B------:R-:W5:Y:S01]  /*0680*/  LDG.E R24, desc[UR8][R14.64+0x1c] ;  /* 0x00001c080e187981 */ /* 0x000f62000c1e1900 */
[----:B--2---:R-:W-:-:S03]  /*0690*/  FADD R25, R25, R22 ;  /* 0x0000001619197221 */ /* 0x004fc60000000000 */
[----:B------:R-:W2:Y:S01]  /*06a0*/  LDG.E R22, desc[UR8][R14.64+0x28] ;  /* 0x000028080e167981 */ /* 0x000ea2000c1e1900 */
[----:B---3--:R-:W-:-:S03]  /*06b0*/  FADD R28, R25, R28 ;  /* 0x0000001c191c7221 */ /* 0x008fc60000000000 */
[----:B------:R-:W3:Y:S01]  /*06c0*/  LDG.E R25, desc[UR8][R14.64+0x20] ;  /* 0x000020080e197981 */ /* 0x000ee2000c1e1900 */
[----:B----4-:R-:W-:-:S03]  /*06d0*/  FADD R27, R28, R23 ;  /* 0x000000171c1b7221 */ /* 0x010fc60000000000 */
[----:B------:R-:W4:Y:S01]  /*06e0*/  LDG.E R23, desc[UR8][R14.64+0x24] ;  /* 0x000024080e177981 */ /* 0x000f22000c1e1900 */
[----:B-----5:R-:W-:-:S03]  /*06f0*/  FADD R27, R27, R26 ;  /* 0x0000001a1b1b7221 */ /* 0x020fc60000000000 */
[----:B------:R-:W5:Y:S01]  /*0700*/  LDG.E R26, desc[UR8][R14.64+0x3c] ;  /* 0x00003c080e1a7981 */ /* 0x000f62000c1e1900 */
[----:B------:R-:W-:-:S03]  /*0710*/  FADD R27, R27, R6 ;  /* 0x000000061b1b7221 */ /* 0x000fc60000000000 */
[----:B------:R-:W5:Y:S01]  /*0720*/  LDG.E R6, desc[UR8][R14.64+0x2c] ;  /* 0x00002c080e067981 */ /* 0x000f62000c1e1900 */
[----:B------:R-:W-:-:S04]  /*0730*/  FADD R16, R27, R16 ;  /* 0x000000101b107221 */ /* 0x000fc80000000000 */
[----:B------:R-:W-:Y:S02]  /*0740*/  FADD R27, R16, R17 ;  /* 0x00000011101b7221 */ /* 0x000fe40000000000 */
[----:B------:R-:W0:Y:S02]  /*0750*/  LDC.64 R16, c[0x0][0x390] ;  /* 0x0000e400ff107b82 */ /* 0x000e240000000a00 */
[----:B------:R-:W-:Y:S01]  /*0760*/  FADD R24, R27, R24 ;  /* 0x000000181b187221 */ /* 0x000fe20000000000 */
[----:B------:R-:W-:-:S05]  /*0770*/  IADD3 R27, PT, PT, R7, UR5, RZ ;  /* 0x00000005071b7c10 */ /* 0x000fca000fffe0ff */
[----:B0-----:R-:W-:-:S05]  /*0780*/  IMAD.WIDE R16, R27, 0x4, R16 ;  /* 0x000000041b107825 */ /* 0x001fca00078e0210 */
[----:B------:R-:W2:Y:S04]  /*0790*/  LDG.E R27, desc[UR8][R16.64+0x4] ;  /* 0x00000408101b7981 */ /* 0x000ea8000c1e1900 */
[----:B------:R-:W5:Y:S01]  /*07a0*/  LDG.E R28, desc[UR8][R16.64+0x8] ;  /* 0x00000808101c7981 */ /* 0x000f62000c1e1900 */
[----:B---3--:R-:W-:-:S04]  /*07b0*/  FADD R24, R24, R25 ;  /* 0x0000001918187221 */ /* 0x008fc80000000000 */
[----:B----4-:R-:W-:Y:S02]  /*07c0*/  FADD R25, R24, R23 ;  /* 0x0000001718197221 */ /* 0x010fe40000000000 */
[----:B------:R-:W3:Y:S04]  /*07d0*/  LDG.E R23, desc[UR8][R16.64] ;  /* 0x0000000810177981 */ /* 0x000ee8000c1e1900 */
[----:B------:R-:W4:Y:S01]  /*07e0*/  LDG.E R24, desc[UR8][R14.64+0x34] ;  /* 0x000034080e187981 */ /* 0x000f22000c1e1900 */
[----:B---3--:R-:W-:-:S03]  /*07f0*/  FADD R23, R23, R20 ;  /* 0x0000001417177221 */ /* 0x008fc60000000000 */
[----:B------:R-:W3:Y:S01]  /*0800*/  LDG.E R20, desc[UR8][R16.64+0xc] ;  /* 0x00000c0810147981 */ /* 0x000ee2000c1e1900 */
[----:B--2---:R-:W-:-:S03]  /*0810*/  FADD R27, R23, R27 ;  /* 0x0000001b171b7221 */ /* 0x004fc60000000000 */
[----:B------:R-:W2:Y:S01]  /*0820*/  LDG.E R23, desc[UR8][R16.64+0x10] ;  /* 0x0000100810177981 */ /* 0x000ea2000c1e1900 */
[----:B-----5:R-:W-:-:S03]  /*0830*/  FADD R29, R27, R28 ;  /* 0x0000001c1b1d7221 */ /* 0x020fc60000000000 */
[----:B------:R-:W5:Y:S01]  /*0840*/  LDG.E R27, desc[UR8][R16.64+0x14] ;  /* 0x00001408101b7981 */ /* 0x000f62000c1e1900 */
[----:B------:R-:W-:-:S03]  /*0850*/  FADD R25, R25, R22 ;  /* 0x0000001619197221 */ /* 0x000fc60000000000 */
[----:B------:R-:W4:Y:S01]  /*0860*/  LDG.E R22, desc[UR8][R14.64+0x30] ;  /* 0x000030080e167981 */ /* 0x000f22000c1e1900 */
[----:B------:R-:W-:-:S03]  /*0870*/  FADD R25, R25, R6 ;  /* 0x0000000619197221 */ /* 0x000fc60000000000 */
[----:B------:R-:W4:Y:S04]  /*0880*/  LDG.E R6, desc[UR8][R14.64+0x38] ;  /* 0x000038080e067981 */ /* 0x000f28000c1e1900 */
[----:B------:R-:W4:Y:S04]  /*0890*/  LDG.E R14, desc[UR8][R16.64+0x1c] ;  /* 0x00001c08100e7981 */ /* 0x000f28000c1e1900 */
[----:B------:R-:W4:Y:S01]  /*08a0*/  LDG.E R15, desc[UR8][R16.64+0x20] ;  /* 0x00002008100f7981 */ /* 0x000f22000c1e1900 */
[----:B---3--:R-:W-:-:S03]  /*08b0*/  FADD R28, R29, R20 ;  /* 0x000000141d1c7221 */ /* 0x008fc60000000000 */
[----:B------:R-:W3:Y:S01]  /*08c0*/  LDG.E R20, desc[UR8][R16.64+0x18] ;  /* 0x0000180810147981 */ /* 0x000ee2000c1e1900 */
[----:B--2---:R-:W-:-:S04]  /*08d0*/  FADD R28, R28, R23 ;  /* 0x000000171c1c7221 */ /* 0x004fc80000000000 */
[----:B-----5:R-:W-:-:S04]  /*08e0*/  FADD R27, R28, R27 ;  /* 0x0000001b1c1b7221 */ /* 0x020fc80000000000 */
[----:B---3--:R-:W-:Y:S02]  /*08f0*/  FADD R27, R27, R20 ;  /* 0x000000141b1b7221 */ /* 0x008fe40000000000 */
[----:B------:R-:W2:Y:S02]  /*0900*/  LDG.E R20, desc[UR8][R16.64+0x24] ;  /* 0x0000240810147981 */ /* 0x000ea4000c1e1900 */
[----:B----4-:R-:W-:Y:S02]  /*0910*/  FADD R28, R27, R14 ;  /* 0x0000000e1b1c7221 */ /* 0x010fe40000000000 */
[----:B------:R-:W3:Y:S02]  /*0920*/  LDG.E R14, desc[UR8][R16.64+0x28] ;  /* 0x00002808100e7981 */ /* 0x000ee4000c1e1900 */
[----:B------:R-:W-:Y:S02]  /*0930*/  FADD R23, R28, R15 ;  /* 0x0000000f1c177221 */ /* 0x000fe40000000000 */
[----:B------:R-:W4:Y:S02]  /*0940*/  LDG.E R15, desc[UR8][R16.64+0x2c] ;  /* 0x00002c08100f7981 */ /* 0x000f24000c1e1900 */
[----:B--2---:R-:W-:-:S02]  /*0950*/  FADD R23, R23, R20 ;  /* 0x0000001417177221 */ /* 0x004fc40000000000 */
[----:B------:R-:W2:Y:S02]  /*0960*/  LDG.E R20, desc[UR8][R16.64+0x30] ;  /* 0x0000300810147981 */ /* 0x000ea4000c1e1900 */
[----:B---3--:R-:W-:Y:S02]  /*0970*/  FADD R28, R23, R14 ;  /* 0x0000000e171c7221 */ /* 0x008fe40000000000 */
[----:B------:R-:W3:Y:S02]  /*0980*/  LDG.E R14, desc[UR8][R16.64+0x34] ;  /* 0x00003408100e7981 */ /* 0x000ee4000c1e1900 */
[----:B----4-:R-:W-:Y:S02]  /*0990*/  FADD R27, R28, R15 ;  /* 0x0000000f1c1b7221 */ /* 0x010fe40000000000 */
[----:B------:R-:W4:Y:S04]  /*09a0*/  LDG.E R15, desc[UR8][R16.64+0x38] ;  /* 0x00003808100f7981 */ /* 0x000f28000c1e1900 */
[----:B------:R-:W5:Y:S01]  /*09b0*/  LDG.E R23, desc[UR8][R16.64+0x3c] ;  /* 0x00003c0810177981 */ /* 0x000f62000c1e1900 */
[----:B------:R-:W-:Y:S01]  /*09c0*/  UIADD3 UR5, UPT, UPT, UR5, 0x10, URZ ;  /* 0x0000001005057890 */ /* 0x000fe2000fffe0ff */
[----:B------:R-:W-:-:S05]  /*09d0*/  FADD R25, R25, R22 ;  /* 0x0000001619197221 */ /* 0x000fca0000000000 */
[----:B------:R-:W-:Y:S01]  /*09e0*/  ISETP.NE.AND P3, PT, R18, UR5, PT ;  /* 0x0000000512007c0c */ /* 0x000fe2000bf65270 */
[----:B------:R-:W-:-:S04]  /*09f0*/  FADD R25, R25, R24 ;  /* 0x0000001819197221 */ /* 0x000fc80000000000 */
[----:B------:R-:W-:-:S04]  /*0a00*/  FADD R25, R25, R6 ;  /* 0x0000000619197221 */ /* 0x000fc80000000000 */
[----:B------:R-:W-:Y:S01]  /*0a10*/  FADD R22, R25, R26 ;  /* 0x0000001a19167221 */ /* 0x000fe20000000000 */
[----:B--2---:R-:W-:-:S04]  /*0a20*/  FADD R27, R27, R20 ;  /* 0x000000141b1b7221 */ /* 0x004fc80000000000 */
[----:B---3--:R-:W-:-:S04]  /*0a30*/  FADD R14, R27, R14 ;  /* 0x0000000e1b0e7221 */ /* 0x008fc80000000000 */
[----:B----4-:R-:W-:-:S04]  /*0a40*/  FADD R14, R14, R15 ;  /* 0x0000000f0e0e7221 */ /* 0x010fc80000000000 */
[----:B-----5:R-:W-:Y:S01]  /*0a50*/  FADD R20, R14, R23 ;  /* 0x000000170e147221 */ /* 0x020fe20000000000 */
[----:B------:R-:W-:Y:S06]  /*0a60*/  @P3 BRA `(.L_x_23) ;  /* 0xfffffff800dc3947 */ /* 0x000fec000383ffff */
[----:B------:R-:W-:-:S07]  /*0a70*/  MOV R6, R18 ;  /* 0x0000001200067202 */ /* 0x000fce0000000f00 */
.L_x_22:
[----:B------:R-:W-:-:S13]  /*0a80*/  ISETP.NE.AND P3, PT, R12, RZ, PT ;  /* 0x000000ff0c00720c */ /* 0x000fda0003f65270 */
[----:B------:R-:W-:Y:S05]  /*0a90*/  @!P3 BRA `(.L_x_24) ;  /* 0x000000040064b947 */ /* 0x000fea0003800000 */
[----:B------:R-:W-:Y:S01]  /*0aa0*/  ISETP.NE.AND P3, PT, R13, RZ, PT ;  /* 0x000000ff0d00720c */ /* 0x000fe20003f65270 */
[----:B------:R-:W-:-:S12]  /*0ab0*/  @!P0 BRA `(.L_x_25) ;  /* 0x00000000009c8947 */ /* 0x000fd80003800000 */
[----:B------:R-:W0:Y:S01]  /*0ac0*/  LDC.64 R16, c[0x0][0x388] ;  /* 0x0000e200ff107b82 */ /* 0x000e220000000a00 */
[----:B------:R-:W-:-:S05]  /*0ad0*/  IADD3 R15, PT, PT, R21, R6, RZ ;  /* 0x00000006150f7210 */ /* 0x000fca0007ffe0ff */
[----:B0-----:R-:W-:Y:S02]  /*0ae0*/  IMAD.WIDE R16, R15, 0x4, R16 ;  /* 0x000000040f107825 */ /* 0x001fe400078e0210 */
[----:B------:R-:W0:Y:S03]  /*0af0*/  LDC.64 R14, c[0x0][0x390] ;  /* 0x0000e400ff0e7b82 */ /* 0x000e260000000a00 */
[----:B------:R-:W2:Y:S04]  /*0b00*/  LDG.E R23, desc[UR8][R16.64] ;  /* 0x0000000810177981 */ /* 0x000ea8000c1e1900 */
[----:B------:R-:W3:Y:S04]  /*0b10*/  LDG.E R26, desc[UR8][R16.64+0x4] ;  /* 0x00000408101a7981 */ /* 0x000ee8000c1e1900 */
[----:B------:R-:W4:Y:S04]  /*0b20*/  LDG.E R24, desc[UR8][R16.64+0x8] ;  /* 0x0000080810187981 */ /* 0x000f28000c1e1900 */
[----:B------:R-:W5:Y:S01]  /*0b30*/  LDG.E R25, desc[UR8][R16.64+0xc] ;  /* 0x00000c0810197981 */ /* 0x000f62000c1e1900 */
[----:B--2---:R-:W-:-:S03]  /*0b40*/  FADD R23, R22, R23 ;  /* 0x0000001716177221 */ /* 0x004fc60000000000 */
[----:B------:R-:W2:Y:S01]  /*0b50*/  LDG.E R22, desc[UR8][R16.64+0x10] ;  /* 0x0000100810167981 */ /* 0x000ea2000c1e1900 */
[----:B---3--:R-:W-:Y:S01]  /*0b60*/  FADD R27, R23, R26 ;  /* 0x0000001a171b7221 */ /* 0x008fe20000000000 */
[----:B------:R-:W-:Y:S02]  /*0b70*/  IADD3 R23, PT, PT, R7, R6, RZ ;  /* 0x0000000607177210 */ /* 0x000fe40007ffe0ff */
[----:B------:R-:W3:Y:S03]  /*0b80*/  LDG.E R26, desc[UR8][R16.64+0x1c] ;  /* 0x00001c08101a7981 */ /* 0x000ee6000c1e1900 */
[----:B0-----:R-:W-:-:S04]  /*0b90*/  IMAD.WIDE R14, R23, 0x4, R14 ;  /* 0x00000004170e7825 */ /* 0x001fc800078e020e */
[----:B----4-:R-:W-:Y:S01]  /*0ba0*/  FADD R24, R27, R24 ;  /* 0x000000181b187221 */ /* 0x010fe20000000000 */
[----:B------:R-:W4:Y:S03]  /*0bb0*/  LDG.E R23, desc[UR8][R14.64] ;  /* 0x000000080e177981 */ /* 0x000f26000c1e1900 */
[----:B-----5:R-:W-:Y:S01]  /*0bc0*/  FADD R27, R24, R25 ;  /* 0x00000019181b7221 */ /* 0x020fe20000000000 */
[----:B------:R-:W5:Y:S04]  /*0bd0*/  LDG.E R29, desc[UR8][R14.64+0x4] ;  /* 0x000004080e1d7981 */ /* 0x000f68000c1e1900 */
[----:B------:R-:W3:Y:S04]  /*0be0*/  LDG.E R25, desc[UR8][R16.64+0x14] ;  /* 0x0000140810197981 */ /* 0x000ee8000c1e1900 */
[----:B------:R-:W3:Y:S04]  /*0bf0*/  LDG.E R24, desc[UR8][R16.64+0x18] ;  /* 0x0000180810187981 */ /* 0x000ee8000c1e1900 */
[----:B------:R-:W3:Y:S04]  /*0c00*/  LDG.E R16, desc[UR8][R14.64+0x18] ;  /* 0x000018080e107981 */ /* 0x000ee8000c1e1900 */
[----:B------:R-:W3:Y:S01]  /*0c10*/  LDG.E R17, desc[UR8][R14.64+0x1c] ;  /* 0x00001c080e117981 */ /* 0x000ee2000c1e1900 */
[----:B--2---:R-:W-:-:S03]  /*0c20*/  FADD R22, R27, R22 ;  /* 0x000000161b167221 */ /* 0x004fc60000000000 */
[----:B------:R-:W2:Y:S01]  /*0c30*/  LDG.E R27, desc[UR8][R14.64+0x8] ;  /* 0x000008080e1b7981 */ /* 0x000ea2000c1e1900 */
[----:B----4-:R-:W-:-:S03]  /*0c40*/  FADD R20, R20, R23 ;  /* 0x0000001714147221 */ /* 0x010fc60000000000 */
[----:B------:R-:W4:Y:S01]  /*0c50*/  LDG.E R23, desc[UR8][R14.64+0xc] ;  /* 0x00000c080e177981 */ /* 0x000f22000c1e1900 */
[----:B-----5:R-:W-:-:S03]  /*0c60*/  FADD R28, R20, R29 ;  /* 0x0000001d141c7221 */ /* 0x020fc60000000000 */
[----:B------:R-:W5:Y:S01]  /*0c70*/  LDG.E R20, desc[UR8][R14.64+0x10] ;  /* 0x000010080e147981 */ /* 0x000f62000c1e1900 */
[----:B--2---:R-:W-:-:S03]  /*0c80*/  FADD R28, R28, R27 ;  /* 0x0000001b1c1c7221 */ /* 0x004fc60000000000 */
[----:B------:R-:W2:Y:S01]  /*0c90*/  LDG.E R27, desc[UR8][R14.64+0x14] ;  /* 0x000014080e1b7981 */ /* 0x000ea2000c1e1900 */
[----:B---3--:R-:W-:Y:S01]  /*0ca0*/  FADD R25, R22, R25 ;  /* 0x0000001916197221 */ /* 0x008fe20000000000 */
[----:B----4-:R-:W-:-:S04]  /*0cb0*/  FADD R23, R28, R23 ;  /* 0x000000171c177221 */ /* 0x010fc80000000000 */
[----:B-----5:R-:W-:Y:S01]  /*0cc0*/  FADD R20, R23, R20 ;  /* 0x0000001417147221 */ /* 0x020fe20000000000 */
[----:B------:R-:W-:Y:S01]  /*0cd0*/  FADD R25, R25, R24 ;  /* 0x0000001819197221 */ /* 0x000fe20000000000 */
[----:B------:R-:W-:-:S03]  /*0ce0*/  IADD3 R6, PT, PT, R6, 0x8, RZ ;  /* 0x0000000806067810 */ /* 0x000fc60007ffe0ff */
[----:B------:R-:W-:Y:S01]  /*0cf0*/  FADD R22, R25, R26 ;  /* 0x0000001a19167221 */ /* 0x000fe20000000000 */
[----:B--2---:R-:W-:-:S04]  /*0d00*/  FADD R27, R20, R27 ;  /* 0x0000001b141b7221 */ /* 0x004fc80000000000 */
[----:B------:R-:W-:-:S04]  /*0d10*/  FADD R16, R27, R16 ;  /* 0x000000101b107221 */ /* 0x000fc80000000000 */
[----:B------:R-:W-:-:S07]  /*0d20*/  FADD R20, R16, R17 ;  /* 0x0000001110147221 */ /* 0x000fce0000000000 */
.L_x_25:
[----:B------:R-:W-:Y:S05]  /*0d30*/  @!P3 BRA `(.L_x_24) ;  /* 0x0000000000bcb947 */ /* 0x000fea0003800000 */
[----:B------:R-:W-:Y:S01]  /*0d40*/  ISETP.NE.AND P3, PT, R19, RZ, PT ;  /* 0x000000ff1300720c */ /* 0x000fe20003f65270 */
[----:B------:R-:W-:-:S12]  /*0d50*/  @!P1 BRA `(.L_x_26) ;  /* 0x00000000005c9947 */ /* 0x000fd80003800000 */
[----:B------:R-:W0:Y:S01]  /*0d60*/  LDC.64 R14, c[0x0][0x388] ;  /* 0x0000e200ff0e7b82 */ /* 0x000e220000000a00 */
[----:B------:R-:W-:-:S05]  /*0d70*/  IADD3 R17, PT, PT, R21, R6, RZ ;  /* 0x0000000615117210 */ /* 0x000fca0007ffe0ff */
[----:B0-----:R-:W-:Y:S02]  /*0d80*/  IMAD.WIDE R14, R17, 0x4, R14 ;  /* 0x00000004110e7825 */ /* 0x001fe400078e020e */
[----:B------:R-:W0:Y:S03]  /*0d90*/  LDC.64 R16, c[0x0][0x390] ;  /* 0x0000e400ff107b82 */ /* 0x000e260000000a00 */
[----:B------:R-:W2:Y:S01]  /*0da0*/  LDG.E R25, desc[UR8][R14.64] ;  /* 0x000000080e197981 */ /* 0x000ea2000c1e1900 */
[----:B------:R-:W-:-:S03]  /*0db0*/  IADD3 R23, PT, PT, R7, R6, RZ ;  /* 0x0000000607177210 */ /* 0x000fc60007ffe0ff */
[----:B------:R-:W3:Y:S04]  /*0dc0*/  LDG.E R24, desc[UR8][R14.64+0x4] ;  /* 0x000004080e187981 */ /* 0x000ee8000c1e1900 */
[----:B------:R-:W4:Y:S01]  /*0dd0*/  LDG.E R26, desc[UR8][R14.64+0xc] ;  /* 0x00000c080e1a7981 */ /* 0x000f22000c1e1900 */
[----:B0-----:R-:W-:-:S03]  /*0de0*/  IMAD.WIDE R16, R23, 0x4, R16 ;  /* 0x0000000417107825 */ /* 0x001fc600078e0210 */
[----:B------:R-:W5:Y:S04]  /*0df0*/  LDG.E R23, desc[UR8][R14.64+0x8] ;  /* 0x000008080e177981 */ /* 0x000f68000c1e1900 */
[----:B------:R-:W4:Y:S04]  /*0e00*/  LDG.E R29, desc[UR8][R16.64] ;  /* 0x00000008101d7981 */ /* 0x000f28000c1e1900 */
[----:B------:R-:W5:Y:S01]  /*0e10*/  LDG.E R28, desc[UR8][R16.64+0x4] ;  /* 0x00000408101c7981 */ /* 0x000f62000c1e1900 */
[----:B--2---:R-:W-:-:S03]  /*0e20*/  FADD R27, R22, R25 ;  /* 0x00000019161b7221 */ /* 0x004fc60000000000 */
[----:B------:R-:W2:Y:S04]  /*0e30*/  LDG.E R22, desc[UR8][R16.64+0x8] ;  /* 0x0000080810167981 */ /* 0x000ea8000c1e1900 */
[----:B------:R-:W2:Y:S01]  /*0e40*/  LDG.E R25, desc[UR8][R16.64+0xc] ;  /* 0x00000c0810197981 */ /* 0x000ea2000c1e1900 */
[----:B---3--:R-:W-:Y:S01]  /*0e50*/  FADD R24, R27, R24 ;  /* 0x000000181b187221 */ /* 0x008fe20000000000 */
[----:B------:R-:W-:Y:S01]  /*0e60*/  IADD3 R6, PT, PT, R6, 0x4, RZ ;  /* 0x0000000406067810 */ /* 0x000fe20007ffe0ff */
[----:B----4-:R-:W-:-:S04]  /*0e70*/  FADD R29, R20, R29 ;  /* 0x0000001d141d7221 */ /* 0x010fc80000000000 */
[----:B-----5:R-:W-:Y:S01]  /*0e80*/  FADD R29, R29, R28 ;  /* 0x0000001c1d1d7221 */ /* 0x020fe20000000000 */
[----:B------:R-:W-:-:S03]  /*0e90*/  FADD R23, R24, R23 ;  /* 0x0000001718177221 */ /* 0x000fc60000000000 */
[----:B--2---:R-:W-:Y:S01]  /*0ea0*/  FADD R20, R29, R22 ;  /* 0x000000161d147221 */ /* 0x004fe20000000000 */
[----:B------:R-:W-:-:S03]  /*0eb0*/  FADD R22, R23, R26 ;  /* 0x0000001a17167221 */ /* 0x000fc60000000000 */
[----:B------:R-:W-:-:S07]  /*0ec0*/  FADD R20, R20, R25 ;  /* 0x0000001914147221 */ /* 0x000fce0000000000 */
.L_x_26:
[----:B------:R-:W-:Y:S05]  /*0ed0*/  @!P3 BRA `(.L_x_24) ;  /* 0x000000000054b947 */ /* 0x000fea0003800000 */
[----:B------:R-:W0:Y:S01]  /*0ee0*/  LDC.64 R14, c[0x0][0x388] ;  /* 0x0000e200ff0e7b82 */ /* 0x000e220000000a00 */
[-C--:B------:R-:W-:Y:S02]  /*0ef0*/  IADD3 R21, PT, PT, R21, R6.reuse, RZ ;  /* 0x0000000615157210 */ /* 0x080fe40007ffe0ff */
[----:B------:R-:W-:-:S05]  /*0f00*/  IADD3 R7, PT, PT, R7, R6, RZ ;  /* 0x0000000607077210 */ /* 0x000fca0007ffe0ff */
[----:B------:R-:W1:Y:S01]  /*0f10*/  LDC.64 R16, c[0x0][0x390] ;  /* 0x0000e400ff107b82 */ /* 0x000e620000000a00 */
[----:B0-----:R-:W-:-:S04]  /*0f20*/  IMAD.WIDE R14, R21, 0x4, R14 ;  /* 0x00000004150e7825 */ /* 0x001fc800078e020e */
[----:B-1----:R-:W-:Y:S02]  /*0f30*/  IMAD.WIDE R16, R7, 0x4, R16 ;  /* 0x0000000407107825 */ /* 0x002fe400078e0210 */
[----:B------:R-:W2:Y:S04]  /*0f40*/  LDG.E R7, desc[UR8][R14.64] ;  /* 0x000000080e077981 */ /* 0x000ea8000c1e1900 */
[----:B------:R-:W3:Y:S01]  /*0f50*/  LDG.E R21, desc[UR8][R16.64] ;  /* 0x0000000810157981 */ /* 0x000ee2000c1e1900 */
[----:B------:R-:W-:Y:S01]  /*0f60*/  ISETP.NE.AND P3, PT, R19, 0x1, PT ;  /* 0x000000011300780c */ /* 0x000fe20003f65270 */
[----:B--2---:R-:W-:Y:S01]  /*0f70*/  FADD R22, R22, R7 ;  /* 0x0000000716167221 */ /* 0x004fe20000000000 */
[----:B---3--:R-:W-:-:S11]  /*0f80*/  FADD R20, R20, R21 ;  /* 0x0000001514147221 */ /* 0x008fd60000000000 */
[----:B------:R-:W-:Y:S05]  /*0f90*/  @!P3 BRA `(.L_x_24) ;  /* 0x000000000024b947 */ /* 0x000fea0003800000 */
[----:B------:R-:W-:Y:S01]  /*0fa0*/  ISETP.NE.AND P3, PT, R19, 0x2, PT ;  /* 0x000000021300780c */ /* 0x000fe20003f65270 */
[----:B------:R-:W2:Y:S04]  /*0fb0*/  LDG.E R7, desc[UR8][R14.64+0x4] ;  /* 0x000004080e077981 */ /* 0x000ea8000c1e1900 */
[----:B------:R-:W3:Y:S08]  /*0fc0*/  LDG.E R21, desc[UR8][R16.64+0x4] ;  /* 0x0000040810157981 */ /* 0x000ef0000c1e1900 */
[----:B------:R-:W4:Y:S04]  /*0fd0*/  @P3 LDG.E R23, desc[UR8][R14.64+0x8] ;  /* 0x000008080e173981 */ /* 0x000f28000c1e1900 */
[----:B------:R-:W5:Y:S01]  /*0fe0*/  @P3 LDG.E R25, desc[UR8][R16.64+0x8] ;  /* 0x0000080810193981 */ /* 0x000f62000c1e1900 */
[----:B--2---:R-:W-:Y:S01]  /*0ff0*/  FADD R22, R22, R7 ;  /* 0x0000000716167221 */ /* 0x004fe20000000000 */
[----:B---3--:R-:W-:-:S03]  /*1000*/  FADD R20, R20, R21 ;  /* 0x0000001514147221 */ /* 0x008fc60000000000 */
[----:B----4-:R-:W-:Y:S01]  /*1010*/  @P3 FADD R22, R22, R23 ;  /* 0x0000001716163221 */ /* 0x010fe20000000000 */
[----:B-----5:R-:W-:-:S07]  /*1020*/  @P3 FADD R20, R20, R25 ;  /* 0x0000001914143221 */ /* 0x020fce0000000000 */
.L_x_24:
[----:B------:R-:W-:Y:S05]  /*1030*/  @P2 BRA `(.L_x_27) ;  /* 0xfffffff400382947 */ /* 0x000fea000383ffff */
.L_x_21:
[C---:B------:R-:W-:Y:S01]  /*1040*/  IMAD R15, R0.reuse, R0, RZ ;  /* 0x00000000000f7224 */ /* 0x040fe200078e02ff */
[----:B------:R-:W-:Y:S01]  /*1050*/  BSSY.RECONVERGENT B0, `(.L_x_28) ;  /* 0x0000010000007945 */ /* 0x000fe20003800200 */
[----:B------:R-:W-:-:S03]  /*1060*/  ISETP.GE.AND P1, PT, R0, 0x1, PT ;  /* 0x000000010000780c */ /* 0x000fc60003f26270 */
[----:B------:R-:W-:-:S04]  /*1070*/  I2FP.F32.U32 R15, R15 ;  /* 0x0000000f000f7245 */ /* 0x000fc80000201000 */
[----:B------:R-:W0:Y:S08]  /*1080*/  MUFU.RCP R6, R15 ;  /* 0x0000000f00067308 */ /* 0x000e300000001000 */
[----:B------:R-:W1:Y:S01]  /*1090*/  FCHK P0, R22, R15 ;  /* 0x0000000f16007302 */ /* 0x000e620000000000 */
[----:B0-----:R-:W-:-:S04]  /*10a0*/  FFMA R7, -R15, R6, 1 ;  /* 0x3f8000000f077423 */ /* 0x001fc80000000106 */
[----:B------:R-:W-:-:S04]  /*10b0*/  FFMA R7, R6, R7, R6 ;  /* 0x0000000706077223 */ /* 0x000fc80000000006 */
[----:B------:R-:W-:-:S04]  /*10c0*/  FFMA R6, R7, R22, RZ ;  /* 0x0000001607067223 */ /* 0x000fc800000000ff */
[----:B------:R-:W-:-:S04]  /*10d0*/  FFMA R13, -R15, R6, R22 ;  /* 0x000000060f0d7223 */ /* 0x000fc80000000116 */
[----:B------:R-:W-:Y:S01]  /*10e0*/  FFMA R0, R7, R13, R6 ;  /* 0x0000000d07007223 */ /* 0x000fe20000000006 */
[----:B-1----:R-:W-:Y:S06]  /*10f0*/  @!P0 BRA `(.L_x_29) ;  /* 0x0000000000148947 */ /* 0x002fec0003800000 */
[----:B------:R-:W-:Y:S02]  /*1100*/  MOV R13, R22 ;  /* 0x00000016000d7202 */ /* 0x000fe40000000f00 */
[----:B------:R-:W-:Y:S02]  /*1110*/  MOV R6, R15 ;  /* 0x0000000f00067202 */ /* 0x000fe40000000f00 */
[----:B------:R-:W-:-:S07]  /*1120*/  MOV R12, 0x1140 ;  /* 0x00001140000c7802 */ /* 0x000fce0000000f00 */
[----:B------:R-:W-:Y:S05]  /*1130*/  CALL.REL.NOINC `($__internal_2_$__cuda_sm3x_div_rn_noftz_f32_slowpath) ;  /* 0x0000001000187944 */ /* 0x000fea0003c00000 */
[----:B------:R-:W-:-:S07]  /*1140*/  MOV R0, R6 ;  /* 0x0000000600007202 */ /* 0x000fce0000000f00 */
.L_x_29:
[----:B------:R-:W-:Y:S05]  /*1150*/  BSYNC.RECONVERGENT B0 ;  /* 0x0000000000007941 */ /* 0x000fea0003800200 */
.L_x_28:
[----:B------:R-:W0:Y:S01]  /*1160*/  MUFU.RCP R6, R15 ;  /* 0x0000000f00067308 */ /* 0x000e220000001000 */
[----:B------:R-:W-:Y:S07]  /*1170*/  BSSY.RECONVERGENT B0, `(.L_x_30) ;  /* 0x000000c000007945 */ /* 0x000fee0003800200 */
        /* <DEDUP_REMOVED lines=11> */
.L_x_31:
[----:B------:R-:W-:Y:S05]  /*1230*/  BSYNC.RECONVERGENT B0 ;  /* 0x0000000000007941 */ /* 0x000fea0003800200 */
.L_x_30:
[----:B------:R-:W-:Y:S01]  /*1240*/  HFMA2 R7, -RZ, RZ, 0, 0 ;  /* 0x00000000ff077431 */ /* 0x000fe200000001ff */
[----:B------:R-:W-:Y:S01]  /*1250*/  CS2R R12, SRZ ;  /* 0x00000000000c7805 */ /* 0x000fe2000001ff00 */
[----:B------:R-:W-:Y:S06]  /*1260*/  @!P1 BRA `(.L_x_32) ;  /* 0x0000000800b49947 */ /* 0x000fec0003800000 */
[----:B------:R-:W0:Y:S01]  /*1270*/  LDCU UR4, c[0x0][0x39c] ;  /* 0x00007380ff0477ac */ /* 0x000e220008000800 */
[----:B------:R-:W-:Y:S02]  /*1280*/  MOV R7, RZ ;  /* 0x000000ff00077202 */ /* 0x000fe40000000f00 */
[----:B------:R-:W-:Y:S01]  /*1290*/  CS2R R12, SRZ ;  /* 0x00000000000c7805 */ /* 0x000fe2000001ff00 */
[----:B------:R-:W1:Y:S01]  /*12a0*/  LDCU.64 UR6, c[0x0][0x3a0] ;  /* 0x00007400ff0677ac */ /* 0x000e620008000a00 */
[----:B0-----:R-:W-:-:S04]  /*12b0*/  ULOP3.LUT UR4, URZ, UR4, URZ, 0x33, !UPT ;  /* 0x00000004ff047292 */ /* 0x001fc8000f8e33ff */
[----:B-1----:R-:W-:Y:S02]  /*12c0*/  UIADD3 UR4, UPT, UPT, UR4, UR7, UR6 ;  /* 0x0000000704047290 */ /* 0x002fe4000fffe006 */
[----:B------:R-:W-:Y:S02]  /*12d0*/  ULOP3.LUT UR10, UR6, 0x7, URZ, 0xc0, !UPT ;  /* 0x00000007060a7892 */ /* 0x000fe4000f8ec0ff */
[----:B------:R-:W-:Y:S02]  /*12e0*/  ULOP3.LUT UR11, UR6, 0x3, URZ, 0xc0, !UPT ;  /* 0x00000003060b7892 */ /* 0x000fe4000f8ec0ff */
[----:B------:R-:W-:Y:S01]  /*12f0*/  IMAD R18, R5, UR4, R2 ;  /* 0x0000000405127c24 */ /* 0x000fe2000f8e0202 */
[----:B------:R-:W-:Y:S01]  /*1300*/  ULOP3.LUT UR6, UR6, 0x7ffffff8, URZ, 0xc0, !UPT ;  /* 0x7ffffff806067892 */ /* 0x000fe2000f8ec0ff */
[----:B------:R-:W-:-:S11]  /*1310*/  UMOV UR4, URZ ;  /* 0x000000ff00047c82 */ /* 0x000fd60008000000 */
.L_x_38:
[----:B------:R-:W0:Y:S01]  /*1320*/  LDCU UR5, c[0x0][0x3a0] ;  /* 0x00007400ff0577ac */ /* 0x000e220008000800 */
[----:B------:R-:W-:Y:S02]  /*1330*/  IADD3 R19, PT, PT, R9, UR4, RZ ;  /* 0x0000000409137c10 */ /* 0x000fe4000fffe0ff */
[----:B------:R-:W-:Y:S01]  /*1340*/  IADD3 R23, PT, PT, R8, UR4, RZ ;  /* 0x0000000408177c10 */ /* 0x000fe2000fffe0ff */
[----:B------:R-:W1:Y:S01]  /*1350*/  LDCU UR7, c[0x0][0x3a8] ;  /* 0x00007500ff0777ac */ /* 0x000e620008000800 */
[----:B------:R-:W-:Y:S02]  /*1360*/  UIADD3 UR4, UPT, UPT, UR4, 0x1, URZ ;  /* 0x0000000104047890 */ /* 0x000fe4000fffe0ff */
[----:B0-----:R-:W-:Y:S02]  /*1370*/  UISETP.GE.U32.AND UP1, UPT, UR5, 0x8, UPT ;  /* 0x000000080500788c */ /* 0x001fe4000bf26070 */
[----:B------:R-:W-:Y:S01]  /*1380*/  UISETP.NE.AND UP0, UPT, UR4, UR5, UPT ;  /* 0x000000050400728c */ /* 0x000fe2000bf05270 */
[----:B-1----:R-:W-:-:S02]  /*1390*/  IMAD R19, R19, UR7, R10 ;  /* 0x0000000713137c24 */ /* 0x002fc4000f8e020a */
[----:B------:R-:W-:Y:S01]  /*13a0*/  UMOV UR5, URZ ;  /* 0x000000ff00057c82 */ /* 0x000fe20008000000 */
[----:B------:R-:W-:-:S03]  /*13b0*/  IMAD R5, R23, UR7, R11 ;  /* 0x0000000717057c24 */ /* 0x000fc6000f8e020b */
[----:B------:R-:W-:Y:S05]  /*13c0*/  BRA.U !UP1, `(.L_x_33) ;  /* 0x0000000509147547 */ /* 0x000fea000b800000 */
[----:B------:R-:W-:Y:S01]  /*13d0*/  IMAD R23, R23, UR7, R18 ;  /* 0x0000000717177c24 */ /* 0x000fe2000f8e0212 */
[----:B------:R-:W-:Y:S01]  /*13e0*/  MOV R21, R19 ;  /* 0x0000001300157202 */ /* 0x000fe20000000f00 */
[----:B------:R-:W-:-:S12]  /*13f0*/  UIADD3 UR5, UPT, UPT, -UR6, URZ, URZ ;  /* 0x000000ff06057290 */ /* 0x000fd8000fffe1ff */
.L_x_34:
[----:B------:R-:W0:Y:S08]  /*1400*/  LDC.64 R16, c[0x0][0x388] ;  /* 0x0000e200ff107b82 */ /* 0x000e300000000a00 */
[----:B------:R-:W1:Y:S01]  /*1410*/  LDC.64 R14, c[0x0][0x390] ;  /* 0x0000e400ff0e7b82 */ /* 0x000e620000000a00 */
[----:B0-----:R-:W-:-:S05]  /*1420*/  IMAD.WIDE R16, R21, 0x4, R16 ;  /* 0x0000000415107825 */ /* 0x001fca00078e0210 */
[----:B------:R-:W2:Y:S01]  /*1430*/  LDG.E R29, desc[UR8][R16.64] ;  /* 0x00000008101d7981 */ /* 0x000ea2000c1e1900 */
[----:B-1----:R-:W-:-:S03]  /*1440*/  IMAD.WIDE R14, R23, 0x4, R14 ;  /* 0x00000004170e7825 */ /* 0x002fc600078e020e */
[----:B------:R-:W3:Y:S04]  /*1450*/  LDG.E R25, desc[UR8][R16.64+0x4] ;  /* 0x0000040810197981 */ /* 0x000ee8000c1e1900 */
[----:B------:R-:W4:Y:S04]  /*1460*/  LDG.E R20, desc[UR8][R14.64] ;  /* 0x000000080e147981 */ /* 0x000f28000c1e1900 */
[----:B------:R-:W5:Y:S04]  /*1470*/  LDG.E R27, desc[UR8][R14.64+0x4] ;  /* 0x000004080e1b7981 */ /* 0x000f68000c1e1900 */
[----:B------:R-:W5:Y:S04]  /*1480*/  LDG.E R26, desc[UR8][R14.64+0x18] ;  /* 0x000018080e1a7981 */ /* 0x000f68000c1e1900 */
[----:B------:R-:W5:Y:S01]  /*1490*/  LDG.E R28, desc[UR8][R14.64+0x1c] ;  /* 0x00001c080e1c7981 */ /* 0x000f62000c1e1900 */
[----:B--2---:R-:W-:Y:S01]  /*14a0*/  FADD R29, R29, -R0 ;  /* 0x800000001d1d7221 */ /* 0x004fe20000000000 */
[----:B----4-:R-:W-:-:S03]  /*14b0*/  FADD R20, R20, -R6 ;  /* 0x8000000614147221 */ /* 0x010fc60000000000 */
[----:B------:R-:W-:Y:S01]  /*14c0*/  FFMA R12, R29, R29, R12 ;  /* 0x0000001d1d0c7223 */ /* 0x000fe2000000000c */
[----:B---3--:R-:W-:Y:S01]  /*14d0*/  FADD R25, R25, -R0 ;  /* 0x8000000019197221 */ /* 0x008fe20000000000 */
[-C--:B------:R-:W-:Y:S01]  /*14e0*/  FFMA R22, R29, R20.reuse, R13 ;  /* 0x000000141d167223 */ /* 0x080fe2000000000d */
[----:B------:R-:W-:Y:S01]  /*14f0*/  FFMA R20, R20, R20, R7 ;  /* 0x0000001414147223 */ /* 0x000fe20000000007 */
[----:B------:R-:W2:Y:S01]  /*1500*/  LDG.E R13, desc[UR8][R16.64+0x8] ;  /* 0x00000808100d7981 */ /* 0x000ea2000c1e1900 */
[----:B-----5:R-:W-:-:S03]  /*1510*/  FADD R29, R27, -R6 ;  /* 0x800000061b1d7221 */ /* 0x020fc60000000000 */
[----:B------:R-:W3:Y:S01]  /*1520*/  LDG.E R7, desc[UR8][R14.64+0x8] ;  /* 0x000008080e077981 */ /* 0x000ee2000c1e1900 */
[C---:B------:R-:W-:Y:S01]  /*1530*/  FFMA R12, R25.reuse, R25, R12 ;  /* 0x00000019190c7223 */ /* 0x040fe2000000000c */
[-C--:B------:R-:W-:Y:S02]  /*1540*/  FFMA R22, R25, R29.reuse, R22 ;  /* 0x0000001d19167223 */ /* 0x080fe40000000016 */
[----:B------:R-:W4:Y:S04]  /*1550*/  LDG.E R27, desc[UR8][R14.64+0xc] ;  /* 0x00000c080e1b7981 */ /* 0x000f28000c1e1900 */
[----:B------:R-:W5:Y:S01]  /*1560*/  LDG.E R25, desc[UR8][R16.64+0xc] ;  /* 0x00000c0810197981 */ /* 0x000f62000c1e1900 */
[----:B------:R-:W-:Y:S01]  /*1570*/  FFMA R29, R29, R29, R20 ;  /* 0x0000001d1d1d7223 */ /* 0x000fe20000000014 */
[----:B--2---:R-:W-:Y:S01]  /*1580*/  FADD R13, R13, -R0 ;  /* 0x800000000d0d7221 */ /* 0x004fe20000000000 */
[----:B---3--:R-:W-:-:S03]  /*1590*/  FADD R24, R7, -R6 ;  /* 0x8000000607187221 */ /* 0x008fc60000000000 */
[C---:B------:R-:W-:Y:S01]  /*15a0*/  FFMA R12, R13.reuse, R13, R12 ;  /* 0x0000000d0d0c7223 */ /* 0x040fe2000000000c */
[----:B------:R-:W2:Y:S01]  /*15b0*/  LDG.E R7, desc[UR8][R16.64+0x10] ;  /* 0x0000100810077981 */ /* 0x000ea2000c1e1900 */
[-C--:B------:R-:W-:Y:S01]  /*15c0*/  FFMA R20, R13, R24.reuse, R22 ;  /* 0x000000180d147223 */ /* 0x080fe20000000016 */
[----:B----4-:R-:W-:Y:S01]  /*15d0*/  FADD R27, R27, -R6 ;  /* 0x800000061b1b7221 */ /* 0x010fe20000000000 */
[----:B------:R-:W-:Y:S01]  /*15e0*/  FFMA R22, R24, R24, R29 ;  /* 0x0000001818167223 */ /* 0x000fe2000000001d */
[----:B------:R-:W3:Y:S01]  /*15f0*/  LDG.E R13, desc[UR8][R14.64+0x10] ;  /* 0x000010080e0d7981 */ /* 0x000ee2000c1e1900 */
[----:B-----5:R-:W-:Y:S02]  /*1600*/  FADD R25, R25, -R0 ;  /* 0x8000000019197221 */ /* 0x020fe40000000000 */
[-C--:B------:R-:W-:Y:S01]  /*1610*/  FFMA R22, R27, R27.reuse, R22 ;  /* 0x0000001b1b167223 */ /* 0x080fe20000000016 */
[----:B------:R-:W4:Y:S01]  /*1620*/  LDG.E R29, desc[UR8][R14.64+0x14] ;  /* 0x000014080e1d7981 */ /* 0x000f22000c1e1900 */
[----:B------:R-:W-:-:S03]  /*1630*/  FFMA R20, R25, R27, R20 ;  /* 0x0000001b19147223 */ /* 0x000fc60000000014 */
[----:B------:R-:W5:Y:S01]  /*1640*/  LDG.E R27, desc[UR8][R16.64+0x14] ;  /* 0x00001408101b7981 */ /* 0x000f62000c1e1900 */
[----:B------:R-:W-:-:S03]  /*1650*/  FFMA R12, R25, R25, R12 ;  /* 0x00000019190c7223 */ /* 0x000fc6000000000c */
[----:B------:R-:W5:Y:S04]  /*1660*/  LDG.E R25, desc[UR8][R16.64+0x18] ;  /* 0x0000180810197981 */ /* 0x000f68000c1e1900 */
[----:B------:R-:W5:Y:S01]  /*1670*/  LDG.E R24, desc[UR8][R16.64+0x1c] ;  /* 0x00001c0810187981 */ /* 0x000f62000c1e1900 */
[----:B------:R-:W-:-:S04]  /*1680*/  UIADD3 UR5, UPT, UPT, UR5, 0x8, URZ ;  /* 0x0000000805057890 */ /* 0x000fc8000fffe0ff */
[----:B------:R-:W-:Y:S01]  /*1690*/  UISETP.NE.AND UP1, UPT, UR5, URZ, UPT ;  /* 0x000000ff0500728c */ /* 0x000fe2000bf25270 */
[----:B------:R-:W-:Y:S01]  /*16a0*/  FADD R28, R28, -R6 ;  /* 0x800000061c1c7221 */ /* 0x000fe20000000000 */
[----:B------:R-:W-:Y:S02]  /*16b0*/  IADD3 R21, PT, PT, R21, 0x8, RZ ;  /* 0x0000000815157810 */ /* 0x000fe40007ffe0ff */
[----:B------:R-:W-:Y:S01]  /*16c0*/  IADD3 R23, PT, PT, R23, 0x8, RZ ;  /* 0x0000000817177810 */ /* 0x000fe20007ffe0ff */
[----:B--2---:R-:W-:Y:S01]  /*16d0*/  FADD R7, R7, -R0 ;  /* 0x8000000007077221 */ /* 0x004fe20000000000 */
[----:B---3--:R-:W-:-:S03]  /*16e0*/  FADD R13, R13, -R6 ;  /* 0x800000060d0d7221 */ /* 0x008fc60000000000 */
[C---:B------:R-:W-:Y:S01]  /*16f0*/  FFMA R12, R7.reuse, R7, R12 ;  /* 0x00000007070c7223 */ /* 0x040fe2000000000c */
[-C--:B------:R-:W-:Y:S01]  /*1700*/  FFMA R20, R7, R13.reuse, R20 ;  /* 0x0000000d07147223 */ /* 0x080fe20000000014 */
[----:B----4-:R-:W-:Y:S01]  /*1710*/  FADD R29, R29, -R6 ;  /* 0x800000061d1d7221 */ /* 0x010fe20000000000 */
[----:B------:R-:W-:Y:S01]  /*1720*/  FFMA R22, R13, R13, R22 ;  /* 0x0000000d0d167223 */ /* 0x000fe20000000016 */
[----:B-----5:R-:W-:Y:S01]  /*1730*/  FADD R27, R27, -R0 ;  /* 0x800000001b1b7221 */ /* 0x020fe20000000000 */
[----:B------:R-:W-:Y:S02]  /*1740*/  FADD R7, R26, -R6 ;  /* 0x800000061a077221 */ /* 0x000fe40000000000 */
[----:B------:R-:W-:Y:S01]  /*1750*/  FFMA R22, R29, R29, R22 ;  /* 0x0000001d1d167223 */ /* 0x000fe20000000016 */
[C---:B------:R-:W-:Y:S01]  /*1760*/  FFMA R12, R27.reuse, R27, R12 ;  /* 0x0000001b1b0c7223 */ /* 0x040fe2000000000c */
[----:B------:R-:W-:Y:S01]  /*1770*/  FFMA R20, R27, R29, R20 ;  /* 0x0000001d1b147223 */ /* 0x000fe20000000014 */
[--C-:B------:R-:W-:Y:S01]  /*1780*/  FADD R25, R25, -R0.reuse ;  /* 0x8000000019197221 */ /* 0x100fe20000000000 */
[----:B------:R-:W-:-:S03]  /*1790*/  FADD R13, R24, -R0 ;  /* 0x80000000180d7221 */ /* 0x000fc60000000000 */
[C---:B------:R-:W-:Y:S01]  /*17a0*/  FFMA R12, R25.reuse, R25, R12 ;  /* 0x00000019190c7223 */ /* 0x040fe2000000000c */
[-C--:B------:R-:W-:Y:S01]  /*17b0*/  FFMA R20, R25, R7.reuse, R20 ;  /* 0x0000000719147223 */ /* 0x080fe20000000014 */
[----:B------:R-:W-:Y:S02]  /*17c0*/  FFMA R7, R7, R7, R22 ;  /* 0x0000000707077223 */ /* 0x000fe40000000016 */
[C---:B------:R-:W-:Y:S01]  /*17d0*/  FFMA R12, R13.reuse, R13, R12 ;  /* 0x0000000d0d0c7223 */ /* 0x040fe2000000000c */
[-C--:B------:R-:W-:Y:S01]  /*17e0*/  FFMA R13, R13, R28.reuse, R20 ;  /* 0x0000001c0d0d7223 */ /* 0x080fe20000000014 */
[----:B------:R-:W-:Y:S01]  /*17f0*/  FFMA R7, R28, R28, R7 ;  /* 0x0000001c1c077223 */ /* 0x000fe20000000007 */
[----:B------:R-:W-:Y:S06]  /*1800*/  BRA.U UP1, `(.L_x_34) ;  /* 0xfffffff901fc7547 */ /* 0x000fec000b83ffff */
[----:B------:R-:W-:-:S05]  /*1810*/  UMOV UR5, UR6 ;  /* 0x0000000600057c82 */ /* 0x000fca0008000000 */
.L_x_33:
[----:B------:R-:W-:-:S09]  /*1820*/  UISETP.NE.AND UP1, UPT, UR10, URZ, UPT ;  /* 0x000000ff0a00728c */ /* 0x000fd2000bf25270 */
[----:B------:R-:W-:Y:S05]  /*1830*/  BRA.U !UP1, `(.L_x_35) ;  /* 0x00000005093c7547 */ /* 0x000fea000b800000 */
[----:B------:R-:W-:Y:S02]  /*1840*/  UIADD3 UR7, UPT, UPT, UR10, -0x1, URZ ;  /* 0xffffffff0a077890 */ /* 0x000fe4000fffe0ff */
[----:B------:R-:W-:Y:S02]  /*1850*/  UISETP.NE.AND UP2, UPT, UR11, URZ, UPT ;  /* 0x000000ff0b00728c */ /* 0x000fe4000bf45270 */
[----:B------:R-:W-:-:S09]  /*1860*/  UISETP.GE.U32.AND UP1, UPT, UR7, 0x3, UPT ;  /* 0x000000030700788c */ /* 0x000fd2000bf26070 */
[----:B------:R-:W-:Y:S05]  /*1870*/  BRA.U !UP1, `(.L_x_36) ;  /* 0x00000001098c7547 */ /* 0x000fea000b800000 */
[----:B------:R-:W0:Y:S01]  /*1880*/  LDC.64 R16, c[0x0][0x388] ;  /* 0x0000e200ff107b82 */ /* 0x000e220000000a00 */
[----:B------:R-:W-:Y:S02]  /*1890*/  IADD3 R21, PT, PT, R19, UR5, RZ ;  /* 0x0000000513157c10 */ /* 0x000fe4000fffe0ff */
[----:B------:R-:W-:-:S05]  /*18a0*/  IADD3 R23, PT, PT, R5, UR5, RZ ;  /* 0x0000000505177c10 */ /* 0x000fca000fffe0ff */
        /* <DEDUP_REMOVED lines=8> */
[----:B------:R-:W5:Y:S04]  /*1930*/  LDG.E R23, desc[UR8][R14.64+0x8] ;  /* 0x000008080e177981 */ /* 0x000f68000c1e1900 */
[----:B------:R-:W5:Y:S04]  /*1940*/  LDG.E R29, desc[UR8][R16.64+0xc] ;  /* 0x00000c08101d7981 */ /* 0x000f68000c1e1900 */
[----:B------:R0:W5:Y:S01]  /*1950*/  LDG.E R20, desc[UR8][R14.64+0xc] ;  /* 0x00000c080e147981 */ /* 0x000162000c1e1900 */
[----:B------:R-:W-:Y:S01]  /*1960*/  UIADD3 UR5, UPT, UPT, UR5, 0x4, URZ ;  /* 0x0000000405057890 */ /* 0x000fe2000fffe0ff */
[----:B--2---:R-:W-:-:S04]  /*1970*/  FADD R22, R22, -R0 ;  /* 0x8000000016167221 */ /* 0x004fc80000000000 */
[----:B------:R-:W-:Y:S01]  /*1980*/  FFMA R12, R22, R22, R12 ;  /* 0x00000016160c7223 */ /* 0x000fe2000000000c */
[----:B----4-:R-:W-:Y:S01]  /*1990*/  FADD R24, R24, -R6 ;  /* 0x8000000618187221 */ /* 0x010fe20000000000 */
[----:B---3--:R-:W-:-:S03]  /*19a0*/  FADD R27, R27, -R0 ;  /* 0x800000001b1b7221 */ /* 0x008fc60000000000 */
[-C--:B------:R-:W-:Y:S01]  /*19b0*/  FFMA R13, R22, R24.reuse, R13 ;  /* 0x00000018160d7223 */ /* 0x080fe2000000000d */
[----:B-----5:R-:W-:Y:S01]  /*19c0*/  FADD R22, R25, -R6 ;  /* 0x8000000619167221 */ /* 0x020fe20000000000 */
[----:B------:R-:W-:Y:S01]  /*19d0*/  FFMA R7, R24, R24, R7 ;  /* 0x0000001818077223 */ /* 0x000fe20000000007 */
[----:B------:R-:W-:Y:S01]  /*19e0*/  FFMA R12, R27, R27, R12 ;  /* 0x0000001b1b0c7223 */ /* 0x000fe2000000000c */
[----:B------:R-:W-:Y:S01]  /*19f0*/  FADD R21, R21, -R0 ;  /* 0x8000000015157221 */ /* 0x000fe20000000000 */
[-C--:B------:R-:W-:Y:S01]  /*1a00*/  FFMA R13, R27, R22.reuse, R13 ;  /* 0x000000161b0d7223 */ /* 0x080fe2000000000d */
[----:B------:R-:W-:Y:S01]  /*1a10*/  FFMA R7, R22, R22, R7 ;  /* 0x0000001616077223 */ /* 0x000fe20000000007 */
[----:B0-----:R-:W-:Y:S01]  /*1a20*/  FADD R14, R23, -R6 ;  /* 0x80000006170e7221 */ /* 0x001fe20000000000 */
[----:B------:R-:W-:-:S03]  /*1a30*/  FFMA R12, R21, R21, R12 ;  /* 0x00000015150c7223 */ /* 0x000fc6000000000c */
[-C--:B------:R-:W-:Y:S01]  /*1a40*/  FFMA R13, R21, R14.reuse, R13 ;  /* 0x0000000e150d7223 */ /* 0x080fe2000000000d */
[----:B------:R-:W-:Y:S01]  /*1a50*/  FADD R29, R29, -R0 ;  /* 0x800000001d1d7221 */ /* 0x000fe20000000000 */
[----:B------:R-:W-:Y:S01]  /*1a60*/  FFMA R7, R14, R14, R7 ;  /* 0x0000000e0e077223 */ /* 0x000fe20000000007 */
[----:B------:R-:W-:Y:S02]  /*1a70*/  FADD R20, R20, -R6 ;  /* 0x8000000614147221 */ /* 0x000fe40000000000 */
[C---:B------:R-:W-:Y:S02]  /*1a80*/  FFMA R12, R29.reuse, R29, R12 ;  /* 0x0000001d1d0c7223 */ /* 0x040fe4000000000c */
[-C--:B------:R-:W-:Y:S01]  /*1a90*/  FFMA R13, R29, R20.reuse, R13 ;  /* 0x000000141d0d7223 */ /* 0x080fe2000000000d */
[----:B------:R-:W-:-:S07]  /*1aa0*/  FFMA R7, R20, R20, R7 ;  /* 0x0000001414077223 */ /* 0x000fce0000000007 */
.L_x_36:
[----:B------:R-:W-:Y:S05]  /*1ab0*/  BRA.U !UP2, `(.L_x_35) ;  /* 0x000000010a9c7547 */ /* 0x000fea000b800000 */
[----:B------:R-:W0:Y:S01]  /*1ac0*/  LDCU UR7, c[0x0][0x3a0] ;  /* 0x00007400ff0777ac */ /* 0x000e220008000800 */
[----:B------:R-:W-:Y:S02]  /*1ad0*/  UISETP.NE.AND UP2, UPT, UR11, 0x1, UPT ;  /* 0x000000010b00788c */ /* 0x000fe4000bf45270 */
[----:B0-----:R-:W-:-:S07]  /*1ae0*/  ULOP3.LUT UP1, URZ, UR7, 0x1, URZ, 0xc0, !UPT ;  /* 0x0000000107ff7892 */ /* 0x001fce000f82c0ff */
        /* <DEDUP_REMOVED lines=10> */
[----:B------:R-:W5:Y:S01]  /*1b90*/  LDG.E R27, desc[UR8][R14.64+0x4] ;  /* 0x000004080e1b7981 */ /* 0x000f62000c1e1900 */
        /* <DEDUP_REMOVED lines=8> */
[C---:B------:R-:W-:Y:S02]  /*1c20*/  FFMA R12, R25.reuse, R25, R12 ;  /* 0x00000019190c7223 */ /* 0x040fe4000000000c */
[-C--:B------:R-:W-:Y:S01]  /*1c30*/  FFMA R13, R25, R22.reuse, R13 ;  /* 0x00000016190d7223 */ /* 0x080fe2000000000d */
[----:B------:R-:W-:-:S07]  /*1c40*/  FFMA R7, R22, R22, R7 ;  /* 0x0000001616077223 */ /* 0x000fce0000000007 */
.L_x_37:
[----:B------:R-:W-:Y:S05]  /*1c50*/  BRA.U !UP1, `(.L_x_35) ;  /* 0x0000000109347547 */ /* 0x000fea000b800000 */
[----:B------:R-:W0:Y:S01]  /*1c60*/  LDC.64 R14, c[0x0][0x388] ;  /* 0x0000e200ff0e7b82 */ /* 0x000e220000000a00 */
[----:B------:R-:W-:Y:S02]  /*1c70*/  IADD3 R19, PT, PT, R19, UR5, RZ ;  /* 0x0000000513137c10 */ /* 0x000fe4000fffe0ff */
[----:B------:R-:W-:-:S05]  /*1c80*/  IADD3 R5, PT, PT, R5, UR5, RZ ;  /* 0x0000000505057c10 */ /* 0x000fca000fffe0ff */
[----:B------:R-:W1:Y:S01]  /*1c90*/  LDC.64 R16, c[0x0][0x390] ;  /* 0x0000e400ff107b82 */ /* 0x000e620000000a00 */
[----:B0-----:R-:W-:-:S06]  /*1ca0*/  IMAD.WIDE R14, R19, 0x4, R14 ;  /* 0x00000004130e7825 */ /* 0x001fcc00078e020e */
[----:B------:R-:W2:Y:S01]  /*1cb0*/  LDG.E R15, desc[UR8][R14.64] ;  /* 0x000000080e0f7981 */ /* 0x000ea2000c1e1900 */
[----:B-1----:R-:W-:-:S06]  /*1cc0*/  IMAD.WIDE R16, R5, 0x4, R16 ;  /* 0x0000000405107825 */ /* 0x002fcc00078e0210 */
[----:B------:R-:W3:Y:S01]  /*1cd0*/  LDG.E R17, desc[UR8][R16.64] ;  /* 0x0000000810117981 */ /* 0x000ee2000c1e1900 */
[----:B--2---:R-:W-:-:S04]  /*1ce0*/  FADD R5, R15, -R0 ;  /* 0x800000000f057221 */ /* 0x004fc80000000000 */
[----:B------:R-:W-:Y:S01]  /*1cf0*/  FFMA R12, R5, R5, R12 ;  /* 0x00000005050c7223 */ /* 0x000fe2000000000c */
[----:B---3--:R-:W-:-:S04]  /*1d00*/  FADD R20, R17, -R6 ;  /* 0x8000000611147221 */ /* 0x008fc80000000000 */
[-C--:B------:R-:W-:Y:S01]  /*1d10*/  FFMA R13, R5, R20.reuse, R13 ;  /* 0x00000014050d7223 */ /* 0x080fe2000000000d */
[----:B------:R-:W-:-:S07]  /*1d20*/  FFMA R7, R20, R20, R7 ;  /* 0x0000001414077223 */ /* 0x000fce0000000007 */
.L_x_35:
[----:B------:R-:W-:Y:S05]  /*1d30*/  BRA.U UP0, `(.L_x_38) ;  /* 0xfffffff500787547 */ /* 0x000fea000b83ffff */
.L_x_32:
[----:B------:R-:W-:Y:S01]  /*1d40*/  IADD3 R0, PT, PT, R12, -0xd000000, RZ ;  /* 0xf30000000c007810 */ /* 0x000fe20007ffe0ff */
[----:B------:R0:W1:Y:S01]  /*1d50*/  MUFU.RSQ R9, R12 ;  /* 0x0000000c00097308 */ /* 0x0000620000001400 */
[----:B------:R-:W-:Y:S02]  /*1d60*/  BSSY.RECONVERGENT B0, `(.L_x_39) ;  /* 0x000000b000007945 */ /* 0x000fe40003800200 */
[----:B------:R-:W-:-:S13]  /*1d70*/  ISETP.GT.U32.AND P0, PT, R0, 0x727fffff, PT ;  /* 0x727fffff0000780c */ /* 0x000fda0003f04070 */
[----:B0-----:R-:W-:Y:S05]  /*1d80*/  @!P0 BRA `(.L_x_40) ;  /* 0x0000000000108947 */ /* 0x001fea0003800000 */
[----:B------:R-:W-:-:S07]  /*1d90*/  MOV R11, 0x1db0 ;  /* 0x00001db0000b7802 */ /* 0x000fce0000000f00 */
[----:B-1----:R-:W-:Y:S05]  /*1da0*/  CALL.REL.NOINC `($__internal_1_$__cuda_sm20_sqrt_rn_f32_slowpath) ;  /* 0x0000000000a47944 */ /* 0x002fea0003c00000 */
[----:B------:R-:W-:Y:S01]  /*1db0*/  MOV R0, R5 ;  /* 0x0000000500007202 */ /* 0x000fe20000000f00 */
[----:B------:R-:W-:Y:S06]  /*1dc0*/  BRA `(.L_x_41) ;  /* 0x0000000000107947 */ /* 0x000fec0003800000 */
.L_x_40:
[C---:B-1----:R-:W-:Y:S01]  /*1dd0*/  FMUL.FTZ R5, R9.reuse, R12 ;  /* 0x0000000c09057220 */ /* 0x042fe20000410000 */
[----:B------:R-:W-:-:S03]  /*1de0*/  FMUL.FTZ R6, R9, 0.5 ;  /* 0x3f00000009067820 */ /* 0x000fc60000410000 */
[----:B------:R-:W-:-:S04]  /*1df0*/  FFMA R0, -R5, R5, R12 ;  /* 0x0000000505007223 */ /* 0x000fc8000000010c */
[----:B------:R-:W-:-:S07]  /*1e00*/  FFMA R0, R0, R6, R5 ;  /* 0x0000000600007223 */ /* 0x000fce0000000005 */
.L_x_41:
[----:B------:R-:W-:Y:S05]  /*1e10*/  BSYNC.RECONVERGENT B0 ;  /* 0x0000000000007941 */ /* 0x000fea0003800200 */
.L_x_39:
[----:B------:R-:W-:Y:S01]  /*1e20*/  IADD3 R5, PT, PT, R7, -0xd000000, RZ ;  /* 0xf300000007057810 */ /* 0x000fe20007ffe0ff */
[----:B------:R0:W1:Y:S01]  /*1e30*/  MUFU.RSQ R8, R7 ;  /* 0x0000000700087308 */ /* 0x0000620000001400 */
[----:B------:R-:W-:Y:S02]  /*1e40*/  BSSY.RECONVERGENT B0, `(.L_x_42) ;  /* 0x000000b000007945 */ /* 0x000fe40003800200 */
[----:B------:R-:W-:-:S13]  /*1e50*/  ISETP.GT.U32.AND P0, PT, R5, 0x727fffff, PT ;  /* 0x727fffff0500780c */ /* 0x000fda0003f04070 */
[----:B0-----:R-:W-:Y:S05]  /*1e60*/  @!P0 BRA `(.L_x_43) ;  /* 0x0000000000108947 */ /* 0x001fea0003800000 */
[----:B------:R-:W-:Y:S02]  /*1e70*/  MOV R12, R7 ;  /* 0x00000007000c7202 */ /* 0x000fe40000000f00 */
[----:B------:R-:W-:-:S07]  /*1e80*/  MOV R11, 0x1ea0 ;  /* 0x00001ea0000b7802 */ /* 0x000fce0000000f00 */
[----:B-1----:R-:W-:Y:S05]  /*1e90*/  CALL.REL.NOINC `($__internal_1_$__cuda_sm20_sqrt_rn_f32_slowpath) ;  /* 0x0000000000687944 */ /* 0x002fea0003c00000 */
[----:B------:R-:W-:Y:S05]  /*1ea0*/  BRA `(.L_x_44) ;  /* 0x0000000000107947 */ /* 0x000fea0003800000 */
.L_x_43:
[C---:B-1----:R-:W-:Y:S01]  /*1eb0*/  FMUL.FTZ R6, R8.reuse, R7 ;  /* 0x0000000708067220 */ /* 0x042fe20000410000 */
[----:B------:R-:W-:-:S03]  /*1ec0*/  FMUL.FTZ R8, R8, 0.5 ;  /* 0x3f00000008087820 */ /* 0x000fc60000410000 */
[----:B------:R-:W-:-:S04]  /*1ed0*/  FFMA R5, -R6, R6, R7 ;  /* 0x0000000606057223 */ /* 0x000fc80000000107 */
[----:B------:R-:W-:-:S07]  /*1ee0*/  FFMA R5, R5, R8, R6 ;  /* 0x0000000805057223 */ /* 0x000fce0000000006 */
.L_x_44:
[----:B------:R-:W-:Y:S05]  /*1ef0*/  BSYNC.RECONVERGENT B0 ;  /* 0x0000000000007941 */ /* 0x000fea0003800200 */
.L_x_42:
[----:B------:R-:W-:Y:S01]  /*1f00*/  FMUL R8, R5, R0 ;  /* 0x0000000005087220 */ /* 0x000fe20000400000 */
[----:B------:R-:W-:Y:S03]  /*1f10*/  BSSY.RECONVERGENT B0, `(.L_x_45) ;  /* 0x000000d000007945 */ /* 0x000fe60003800200 */
        /* <DEDUP_REMOVED lines=9> */
[----:B------:R-:W-:-:S07]  /*1fb0*/  MOV R12, 0x1fd0 ;  /* 0x00001fd0000c7802 */ /* 0x000fce0000000f00 */
[----:B------:R-:W-:Y:S05]  /*1fc0*/  CALL.REL.NOINC `($__internal_2_$__cuda_sm3x_div_rn_noftz_f32_slowpath) ;  /* 0x0000000000747944 */ /* 0x000fea0003c00000 */
[----:B------:R-:W-:-:S07]  /*1fd0*/  MOV R5, R6 ;  /* 0x0000000600057202 */ /* 0x000fce0000000f00 */
.L_x_46:
[----:B------:R-:W-:Y:S05]  /*1fe0*/  BSYNC.RECONVERGENT B0 ;  /* 0x0000000000007941 */ /* 0x000fea0003800200 */
.L_x_45:
[----:B------:R-:W0:Y:S01]  /*1ff0*/  LDC.64 R6, c[0x0][0x380] ;  /* 0x0000e000ff067b82 */ /* 0x000e220000000a00 */
[----:B------:R-:W-:-:S04]  /*2000*/  IMAD R3, R3, R4, R2 ;  /* 0x0000000403037224 */ /* 0x000fc800078e0202 */
[----:B0-----:R-:W-:-:S05]  /*2010*/  IMAD.WIDE R2, R3, 0x4, R6 ;  /* 0x0000000403027825 */ /* 0x001fca00078e0206 */
[----:B------:R-:W-:Y:S01]  /*2020*/  STG.E desc[UR8][R2.64], R5 ;  /* 0x0000000502007986 */ /* 0x000fe2000c101908 */
[----:B------:R-:W-:Y:S05]  /*2030*/  EXIT ;  /* 0x000000000000794d */ /* 0x000fea0003800000 */
        .weak           $__internal_1_$__cuda_sm20_sqrt_rn_f32_slowpath
        .type           $__internal_1_$__cuda_sm20_sqrt_rn_f32_slowpath,@function
        .size           $__internal_1_$__cuda_sm20_sqrt_rn_f32_slowpath,($__internal_2_$__cuda_sm3x_div_rn_noftz_f32_slowpath - $__internal_1_$__cuda_sm20_sqrt_rn_f32_slowpath)
$__internal_1_$__cuda_sm20_sqrt_rn_f32_slowpath:
[----:B------:R-:W-:-:S13]  /*2040*/  LOP3.LUT P0, RZ, R12, 0x7fffffff, RZ, 0xc0, !PT ;  /* 0x7fffffff0cff7812 */ /* 0x000fda000780c0ff */
[----:B------:R-:W-:Y:S01]  /*2050*/  @!P0 MOV R5, R12 ;  /* 0x0000000c00058202 */ /* 0x000fe20000000f00 */
[----:B------:R-:W-:Y:S06]  /*2060*/  @!P0 BRA `(.L_x_47) ;  /* 0x0000000000408947 */ /* 0x000fec0003800000 */
[----:B------:R-:W-:-:S13]  /*2070*/  FSETP.GEU.FTZ.AND P0, PT, R12, RZ, PT ;  /* 0x000000ff0c00720b */ /* 0x000fda0003f1e000 */
[----:B------:R-:W-:Y:S01]  /*2080*/  @!P0 MOV R5, 0x7fffffff ;  /* 0x7fffffff00058802 */ /* 0x000fe20000000f00 */
[----:B------:R-:W-:Y:S06]  /*2090*/  @!P0 BRA `(.L_x_47) ;  /* 0x0000000000348947 */ /* 0x000fec0003800000 */
[----:B------:R-:W-:-:S13]  /*20a0*/  FSETP.GTU.FTZ.AND P0, PT, |R12|, +INF , PT ;  /* 0x7f8000000c00780b */ /* 0x000fda0003f1c200 */
[----:B------:R-:W-:Y:S01]  /*20b0*/  @P0 FADD.FTZ R5, R12, 1 ;  /* 0x3f8000000c050421 */ /* 0x000fe20000010000 */
[----:B------:R-:W-:Y:S06]  /*20c0*/  @P0 BRA `(.L_x_47) ;  /* 0x0000000000280947 */ /* 0x000fec0003800000 */
[----:B------:R-:W-:-:S13]  /*20d0*/  FSETP.NEU.FTZ.AND P0, PT, |R12|, +INF , PT ;  /* 0x7f8000000c00780b */ /* 0x000fda0003f1d200 */
[----:B------:R-:W-:-:S04]  /*20e0*/  @P0 FFMA R6, R12, 1.84467440737095516160e+19, RZ ;  /* 0x5f8000000c060823 */ /* 0x000fc800000000ff */
[----:B------:R-:W0:Y:S02]  /*20f0*/  @P0 MUFU.RSQ R5, R6 ;  /* 0x0000000600050308 */ /* 0x000e240000001400 */
[----:B0-----:R-:W-:Y:S01]  /*2100*/  @P0 FMUL.FTZ R9, R6, R5 ;  /* 0x0000000506090220 */ /* 0x001fe20000410000 */
[----:B------:R-:W-:Y:S01]  /*2110*/  @P0 FMUL.FTZ R10, R5, 0.5 ;  /* 0x3f000000050a0820 */ /* 0x000fe20000410000 */
[----:B------:R-:W-:Y:S02]  /*2120*/  @!P0 MOV R5, R12 ;  /* 0x0000000c00058202 */ /* 0x000fe40000000f00 */
[----:B------:R-:W-:-:S04]  /*2130*/  @P0 FADD.FTZ R8, -R9, -RZ ;  /* 0x800000ff09080221 */ /* 0x000fc80000010100 */
[----:B------:R-:W-:-:S04]  /*2140*/  @P0 FFMA R8, R9, R8, R6 ;  /* 0x0000000809080223 */ /* 0x000fc80000000006 */
[----:B------:R-:W-:-:S04]  /*2150*/  @P0 FFMA R8, R8, R10, R9 ;  /* 0x0000000a08080223 */ /* 0x000fc80000000009 */
[----:B------:R-:W-:-:S07]  /*2160*/  @P0 FMUL.FTZ R5, R8, 2.3283064365386962891e-10 ;  /* 0x2f80000008050820 */ /* 0x000fce0000410000 */
.L_x_47:
[----:B------:R-:W-:Y:S01]  /*2170*/  HFMA2 R9, -RZ, RZ, 0, 0 ;  /* 0x00000000ff097431 */ /* 0x000fe200000001ff */
[----:B------:R-:W-:-:S04]  /*2180*/  MOV R8, R11 ;  /* 0x0000000b00087202 */ /* 0x000fc80000000f00 */
[----:B------:R-:W-:Y:S05]  /*2190*/  RET.REL.NODEC R8 `(_Z13CuGetCrossCorPfS_S_iiiii) ;  /* 0xffffffdc08987950 */ /* 0x000fea0003c3ffff */
        .weak           $__internal_2_$__cuda_sm3x_div_rn_noftz_f32_slowpath
        .type           $__internal_2_$__cuda_sm3x_div_rn_noftz_f32_slowpath,@function
        .size           $__internal_2_$__cuda_sm3x_div_rn_noftz_f32_slowpath,(.L_x_62 - $__internal_2_$__cuda_sm3x_div_rn_noftz_f32_slowpath)
$__internal_2_$__cuda_sm3x_div_rn_noftz_f32_slowpath:
[----:B------:R-:W-:Y:S01]  /*21a0*/  SHF.R.U32.HI R7, RZ, 0x17, R6 ;  /* 0x00000017ff077819 */ /* 0x000fe20000011606 */
[----:B------:R-:W-:Y:S01]  /*21b0*/  BSSY.RECONVERGENT B1, `(.L_x_48) ;  /* 0x0000062000017945 */ /* 0x000fe20003800200 */
[----:B------:R-:W-:Y:S02]  /*21c0*/  SHF.R.U32.HI R14, RZ, 0x17, R13 ;  /* 0x00000017ff0e7819 */ /* 0x000fe4000001160d */
[----:B------:R-:W-:Y:S02]  /*21d0*/  LOP3.LUT R7, R7, 0xff, RZ, 0xc0, !PT ;  /* 0x000000ff07077812 */ /* 0x000fe400078ec0ff */
[----:B------:R-:W-:Y:S02]  /*21e0*/  LOP3.LUT R18, R14, 0xff, RZ, 0xc0, !PT ;  /* 0x000000ff0e127812 */ /* 0x000fe400078ec0ff */
[----:B------:R-:W-:Y:S02]  /*21f0*/  IADD3 R17, PT, PT, R7, -0x1, RZ ;  /* 0xffffffff07117810 */ /* 0x000fe40007ffe0ff */
[----:B------:R-:W-:-:S02]  /*2200*/  IADD3 R16, PT, PT, R18, -0x1, RZ ;  /* 0xffffffff12107810 */ /* 0x000fc40007ffe0ff */
[----:B------:R-:W-:-:S04]  /*2210*/  ISETP.GT.U32.AND P0, PT, R17, 0xfd, PT ;  /* 0x000000fd1100780c */ /* 0x000fc80003f04070 */
[----:B------:R-:W-:-:S13]  /*2220*/  ISETP.GT.U32.OR P0, PT, R16, 0xfd, P0 ;  /* 0x000000fd1000780c */ /* 0x000fda0000704470 */
[----:B------:R-:W-:Y:S01]  /*2230*/  @!P0 MOV R14, RZ ;  /* 0x000000ff000e8202 */ /* 0x000fe20000000f00 */
[----:B------:R-:W-:Y:S06]  /*2240*/  @!P0 BRA `(.L_x_49) ;  /* 0x00000000005c8947 */ /* 0x000fec0003800000 */
[----:B------:R-:W-:Y:S02]  /*2250*/  FSETP.GTU.FTZ.AND P0, PT, |R13|, +INF , PT ;  /* 0x7f8000000d00780b */ /* 0x000fe40003f1c200 */
[----:B------:R-:W-:-:S04]  /*2260*/  FSETP.GTU.FTZ.AND P2, PT, |R6|, +INF , PT ;  /* 0x7f8000000600780b */ /* 0x000fc80003f5c200 */
[----:B------:R-:W-:-:S13]  /*2270*/  PLOP3.LUT P0, PT, P0, P2, PT, 0xf8, 0x8f ;  /* 0x00000000008f781c */ /* 0x000fda0000705f70 */
[----:B------:R-:W-:Y:S05]  /*2280*/  @P0 BRA `(.L_x_50) ;  /* 0x00000004004c0947 */ /* 0x000fea0003800000 */
[----:B------:R-:W-:-:S13]  /*2290*/  LOP3.LUT P0, RZ, R6, 0x7fffffff, R13, 0xc8, !PT ;  /* 0x7fffffff06ff7812 */ /* 0x000fda000780c80d */
[----:B------:R-:W-:Y:S05]  /*22a0*/  @!P0 BRA `(.L_x_51) ;  /* 0x00000004003c8947 */ /* 0x000fea0003800000 */
[C---:B------:R-:W-:Y:S02]  /*22b0*/  FSETP.NEU.FTZ.AND P2, PT, |R13|.reuse, +INF , PT ;  /* 0x7f8000000d00780b */ /* 0x040fe40003f5d200 */
[----:B------:R-:W-:Y:S02]  /*22c0*/  FSETP.NEU.FTZ.AND P3, PT, |R6|, +INF , PT ;  /* 0x7f8000000600780b */ /* 0x000fe40003f7d200 */
[----:B------:R-:W-:-:S11]  /*22d0*/  FSETP.NEU.FTZ.AND P0, PT, |R13|, +INF , PT ;  /* 0x7f8000000d00780b */ /* 0x000fd60003f1d200 */
[----:B------:R-:W-:Y:S05]  /*22e0*/  @!P3 BRA !P2, `(.L_x_51) ;  /* 0x00000004002cb947 */ /* 0x000fea0005000000 */
[----:B------:R-:W-:-:S04]  /*22f0*/  LOP3.LUT P2, RZ, R13, 0x7fffffff, RZ, 0xc0, !PT ;  /* 0x7fffffff0dff7812 */ /* 0x000fc8000784c0ff */
[----:B------:R-:W-:-:S13]  /*2300*/  PLOP3.LUT P2, PT, P3, P2, PT, 0x2f, 0xf2 ;  /* 0x0000000000f2781c */ /* 0x000fda0001f44577 */
[----:B------:R-:W-:Y:S05]  /*2310*/  @P2 BRA `(.L_x_52) ;  /* 0x0000000400182947 */ /* 0x000fea0003800000 */
[----:B------:R-:W-:-:S04]  /*2320*/  LOP3.LUT P2, RZ, R6, 0x7fffffff, RZ, 0xc0, !PT ;  /* 0x7fffffff06ff7812 */ /* 0x000fc8000784c0ff */
[----:B------:R-:W-:-:S13]  /*2330*/  PLOP3.LUT P0, PT, P0, P2, PT, 0x2f, 0xf2 ;  /* 0x0000000000f2781c */ /* 0x000fda0000704577 */
[----:B------:R-:W-:Y:S05]  /*2340*/  @P0 BRA `(.L_x_53) ;  /* 0x0000000400000947 */ /* 0x000fea0003800000 */
[----:B------:R-:W-:Y:S02]  /*2350*/  ISETP.GE.AND P0, PT, R16, RZ, PT ;  /* 0x000000ff1000720c */ /* 0x000fe40003f06270 */
[----:B------:R-:W-:-:S11]  /*2360*/  ISETP.GE.AND P2, PT, R17, RZ, PT ;  /* 0x000000ff1100720c */ /* 0x000fd60003f46270 */
[----:B------:R-:W-:Y:S01]  /*2370*/  @P0 MOV R14, RZ ;  /* 0x000000ff000e0202 */ /* 0x000fe20000000f00 */
[----:B------:R-:W-:Y:S01]  /*2380*/  @!P0 FFMA R13, R13, 1.84467440737095516160e+19, RZ ;  /* 0x5f8000000d0d8823 */ /* 0x000fe200000000ff */
[----:B------:R-:W-:Y:S01]  /*2390*/  @!P0 MOV R14, 0xffffffc0 ;  /* 0xffffffc0000e8802 */ /* 0x000fe20000000f00 */
[----:B------:R-:W-:-:S03]  /*23a0*/  @!P2 FFMA R6, R6, 1.84467440737095516160e+19, RZ ;  /* 0x5f8000000606a823 */ /* 0x000fc600000000ff */
[----:B------:R-:W-:-:S07]  /*23b0*/  @!P2 IADD3 R14, PT, PT, R14, 0x40, RZ ;  /* 0x000000400e0ea810 */ /* 0x000fce0007ffe0ff */
.L_x_49:
[----:B------:R-:W-:Y:S01]  /*23c0*/  LEA R17, R7, 0xc0800000, 0x17 ;  /* 0xc080000007117811 */ /* 0x000fe200078eb8ff */
[----:B------:R-:W-:Y:S01]  /*23d0*/  BSSY.RECONVERGENT B2, `(.L_x_54) ;  /* 0x0000036000027945 */ /* 0x000fe20003800200 */
[----:B------:R-:W-:Y:S02]  /*23e0*/  IADD3 R18, PT, PT, R18, -0x7f, RZ ;  /* 0xffffff8112127810 */ /* 0x000fe40007ffe0ff */
[----:B------:R-:W-:-:S03]  /*23f0*/  IADD3 R17, PT, PT, -R17, R6, RZ ;  /* 0x0000000611117210 */ /* 0x000fc60007ffe1ff */
[C---:B------:R-:W-:Y:S01]  /*2400*/  IMAD R6, R18.reuse, -0x800000, R13 ;  /* 0xff80000012067824 */ /* 0x040fe200078e020d */
[----:B------:R0:W1:Y:S01]  /*2410*/  MUFU.RCP R16, R17 ;  /* 0x0000001100107308 */ /* 0x0000620000001000 */
[----:B------:R-:W-:Y:S01]  /*2420*/  FADD.FTZ R19, -R17, -RZ ;  /* 0x800000ff11137221 */ /* 0x000fe20000010100 */
[----:B0-----:R-:W-:-:S04]  /*2430*/  IADD3 R17, PT, PT, R18, 0x7f, -R7 ;  /* 0x0000007f12117810 */ /* 0x001fc80007ffe807 */
[----:B------:R-:W-:Y:S01]  /*2440*/  IADD3 R17, PT, PT, R17, R14, RZ ;  /* 0x0000000e11117210 */ /* 0x000fe20007ffe0ff */
[----:B-1----:R-:W-:-:S04]  /*2450*/  FFMA R21, R16, R19, 1 ;  /* 0x3f80000010157423 */ /* 0x002fc80000000013 */
[----:B------:R-:W-:-:S04]  /*2460*/  FFMA R13, R16, R21, R16 ;  /* 0x00000015100d7223 */ /* 0x000fc80000000010 */
[----:B------:R-:W-:-:S04]  /*2470*/  FFMA R16, R6, R13, RZ ;  /* 0x0000000d06107223 */ /* 0x000fc800000000ff */
[----:B------:R-:W-:-:S04]  /*2480*/  FFMA R21, R19, R16, R6 ;  /* 0x0000001013157223 */ /* 0x000fc80000000006 */
[----:B------:R-:W-:-:S04]  /*2490*/  FFMA R16, R13, R21, R16 ;  /* 0x000000150d107223 */ /* 0x000fc80000000010 */
[----:B------:R-:W-:-:S04]  /*24a0*/  FFMA R19, R19, R16, R6 ;  /* 0x0000001013137223 */ /* 0x000fc80000000006 */
[----:B------:R-:W-:-:S05]  /*24b0*/  FFMA R6, R13, R19, R16 ;  /* 0x000000130d067223 */ /* 0x000fca0000000010 */
[----:B------:R-:W-:-:S04]  /*24c0*/  SHF.R.U32.HI R7, RZ, 0x17, R6 ;  /* 0x00000017ff077819 */ /* 0x000fc80000011606 */
[----:B------:R-:W-:-:S04]  /*24d0*/  LOP3.LUT R7, R7, 0xff, RZ, 0xc0, !PT ;  /* 0x000000ff07077812 */ /* 0x000fc800078ec0ff */
[----:B------:R-:W-:-:S04]  /*24e0*/  IADD3 R18, PT, PT, R7, R17, RZ ;  /* 0x0000001107127210 */ /* 0x000fc80007ffe0ff */
[----:B------:R-:W-:-:S04]  /*24f0*/  IADD3 R7, PT, PT, R18, -0x1, RZ ;  /* 0xffffffff12077810 */ /* 0x000fc80007ffe0ff */
[----:B------:R-:W-:-:S13]  /*2500*/  ISETP.GE.U32.AND P0, PT, R7, 0xfe, PT ;  /* 0x000000fe0700780c */ /* 0x000fda0003f06070 */
[----:B------:R-:W-:Y:S05]  /*2510*/  @!P0 BRA `(.L_x_55) ;  /* 0x0000000000808947 */ /* 0x000fea0003800000 */
[----:B------:R-:W-:-:S13]  /*2520*/  ISETP.GT.AND P0, PT, R18, 0xfe, PT ;  /* 0x000000fe1200780c */ /* 0x000fda0003f04270 */
[----:B------:R-:W-:Y:S05]  /*2530*/  @P0 BRA `(.L_x_56) ;  /* 0x00000000006c0947 */ /* 0x000fea0003800000 */
[----:B------:R-:W-:-:S13]  /*2540*/  ISETP.GE.AND P0, PT, R18, 0x1, PT ;  /* 0x000000011200780c */ /* 0x000fda0003f06270 */
[----:B------:R-:W-:Y:S05]  /*2550*/  @P0 BRA `(.L_x_57) ;  /* 0x0000000000740947 */ /* 0x000fea0003800000 */
[----:B------:R-:W-:Y:S02]  /*2560*/  ISETP.GE.AND P0, PT, R18, -0x18, PT ;  /* 0xffffffe81200780c */ /* 0x000fe40003f06270 */
[----:B------:R-:W-:-:S11]  /*2570*/  LOP3.LUT R6, R6, 0x80000000, RZ, 0xc0, !PT ;  /* 0x8000000006067812 */ /* 0x000fd600078ec0ff */
[----:B------:R-:W-:Y:S05]  /*2580*/  @!P0 BRA `(.L_x_57) ;  /* 0x0000000000688947 */ /* 0x000fea0003800000 */
[-CC-:B------:R-:W-:Y:S01]  /*2590*/  FFMA.RZ R7, R13, R19.reuse, R16.reuse ;  /* 0x000000130d077223 */ /* 0x180fe2000000c010 */
[C---:B------:R-:W-:Y:S02]  /*25a0*/  ISETP.NE.AND P3, PT, R18.reuse, RZ, PT ;  /* 0x000000ff1200720c */ /* 0x040fe40003f65270 */
[C---:B------:R-:W-:Y:S02]  /*25b0*/  ISETP.NE.AND P2, PT, R18.reuse, RZ, PT ;  /* 0x000000ff1200720c */ /* 0x040fe40003f45270 */
[----:B------:R-:W-:Y:S01]  /*25c0*/  LOP3.LUT R14, R7, 0x7fffff, RZ, 0xc0, !PT ;  /* 0x007fffff070e7812 */ /* 0x000fe200078ec0ff */
[CCC-:B------:R-:W-:Y:S01]  /*25d0*/  FFMA.RP R7, R13.reuse, R19.reuse, R16.reuse ;  /* 0x000000130d077223 */ /* 0x1c0fe20000008010 */
[----:B------:R-:W-:Y:S01]  /*25e0*/  FFMA.RM R16, R13, R19, R16 ;  /* 0x000000130d107223 */ /* 0x000fe20000004010 */
[----:B------:R-:W-:Y:S02]  /*25f0*/  IADD3 R13, PT, PT, R18, 0x20, RZ ;  /* 0x00000020120d7810 */ /* 0x000fe40007ffe0ff */
[----:B------:R-:W-:-:S02]  /*2600*/  LOP3.LUT R14, R14, 0x800000, RZ, 0xfc, !PT ;  /* 0x008000000e0e7812 */ /* 0x000fc400078efcff */
[----:B------:R-:W-:Y:S02]  /*2610*/  IADD3 R17, PT, PT, -R18, RZ, RZ ;  /* 0x000000ff12117210 */ /* 0x000fe40007ffe1ff */
[----:B------:R-:W-:Y:S02]  /*2620*/  SHF.L.U32 R13, R14, R13, RZ ;  /* 0x0000000d0e0d7219 */ /* 0x000fe400000006ff */
[----:B------:R-:W-:Y:S02]  /*2630*/  FSETP.NEU.FTZ.AND P0, PT, R7, R16, PT ;  /* 0x000000100700720b */ /* 0x000fe40003f1d000 */
[----:B------:R-:W-:Y:S02]  /*2640*/  SEL R7, R17, RZ, P3 ;  /* 0x000000ff11077207 */ /* 0x000fe40001800000 */
[----:B------:R-:W-:Y:S02]  /*2650*/  ISETP.NE.AND P2, PT, R13, RZ, P2 ;  /* 0x000000ff0d00720c */ /* 0x000fe40001745270 */
[----:B------:R-:W-:-:S02]  /*2660*/  SHF.R.U32.HI R7, RZ, R7, R14 ;  /* 0x00000007ff077219 */ /* 0x000fc4000001160e */
[----:B------:R-:W-:Y:S02]  /*2670*/  PLOP3.LUT P0, PT, P0, P2, PT, 0xf8, 0x8f ;  /* 0x00000000008f781c */ /* 0x000fe40000705f70 */
[----:B------:R-:W-:Y:S02]  /*2680*/  SHF.R.U32.HI R14, RZ, 0x1, R7 ;  /* 0x00000001ff0e7819 */ /* 0x000fe40000011607 */
[----:B------:R-:W-:-:S04]  /*2690*/  SEL R13, RZ, 0x1, !P0 ;  /* 0x00000001ff0d7807 */ /* 0x000fc80004000000 */
[----:B------:R-:W-:-:S04]  /*26a0*/  LOP3.LUT R16, R13, 0x1, R14, 0xf8, !PT ;  /* 0x000000010d107812 */ /* 0x000fc800078ef80e */
[----:B------:R-:W-:-:S04]  /*26b0*/  LOP3.LUT R7, R16, R7, RZ, 0xc0, !PT ;  /* 0x0000000710077212 */ /* 0x000fc800078ec0ff */
[----:B------:R-:W-:-:S04]  /*26c0*/  IADD3 R7, PT, PT, R14, R7, RZ ;  /* 0x000000070e077210 */ /* 0x000fc80007ffe0ff */
[----:B------:R-:W-:Y:S01]  /*26d0*/  LOP3.LUT R6, R7, R6, RZ, 0xfc, !PT ;  /* 0x0000000607067212 */ /* 0x000fe200078efcff */
[----:B------:R-:W-:Y:S06]  /*26e0*/  BRA `(.L_x_57) ;  /* 0x0000000000107947 */ /* 0x000fec0003800000 */
.L_x_56:
[----:B------:R-:W-:-:S04]  /*26f0*/  LOP3.LUT R6, R6, 0x80000000, RZ, 0xc0, !PT ;  /* 0x8000000006067812 */ /* 0x000fc800078ec0ff */
[----:B------:R-:W-:Y:S01]  /*2700*/  LOP3.LUT R6, R6, 0x7f800000, RZ, 0xfc, !PT ;  /* 0x7f80000006067812 */ /* 0x000fe200078efcff */
[----:B------:R-:W-:Y:S06]  /*2710*/  BRA `(.L_x_57) ;  /* 0x0000000000047947 */ /* 0x000fec0003800000 */
.L_x_55:
[----:B------:R-:W-:-:S07]  /*2720*/  LEA R6, R17, R6, 0x17 ;  /* 0x0000000611067211 */ /* 0x000fce00078eb8ff */
.L_x_57:
[----:B------:R-:W-:Y:S05]  /*2730*/  BSYNC.RECONVERGENT B2 ;  /* 0x0000000000027941 */ /* 0x000fea0003800200 */
.L_x_54:
[----:B------:R-:W-:Y:S05]  /*2740*/  BRA `(.L_x_58) ;  /* 0x0000000000207947 */ /* 0x000fea0003800000 */
.L_x_53:
[----:B------:R-:W-:-:S04]  /*2750*/  LOP3.LUT R6, R6, 0x80000000, R13, 0x48, !PT ;  /* 0x8000000006067812 */ /* 0x000fc800078e480d */
[----:B------:R-:W-:Y:S01]  /*2760*/  LOP3.LUT R6, R6, 0x7f800000, RZ, 0xfc, !PT ;  /* 0x7f80000006067812 */ /* 0x000fe200078efcff */
[----:B------:R-:W-:Y:S06]  /*2770*/  BRA `(.L_x_58) ;  /* 0x0000000000147947 */ /* 0x000fec0003800000 */
.L_x_52:
[----:B------:R-:W-:Y:S01]  /*2780*/  LOP3.LUT R6, R6, 0x80000000, R13, 0x48, !PT ;  /* 0x8000000006067812 */ /* 0x000fe200078e480d */
[----:B------:R-:W-:Y:S06]  /*2790*/  BRA `(.L_x_58) ;  /* 0x00000000000c7947 */ /* 0x000fec0003800000 */
.L_x_51:
[----:B------:R-:W0:Y:S01]  /*27a0*/  MUFU.RSQ R6, -QNAN ;  /* 0xffc0000000067908 */ /* 0x000e220000001400 */
[----:B------:R-:W-:Y:S05]  /*27b0*/  BRA `(.L_x_58) ;  /* 0x0000000000047947 */ /* 0x000fea0003800000 */
.L_x_50:
[----:B------:R-:W-:-:S07]  /*27c0*/  FADD.FTZ R6, R13, R6 ;  /* 0x000000060d067221 */ /* 0x000fce0000010000 */
.L_x_58:
[----:B------:R-:W-:Y:S05]  /*27d0*/  BSYNC.RECONVERGENT B1 ;  /* 0x0000000000017941 */ /* 0x000fea0003800200 */
.L_x_48:
[----:B------:R-:W-:-:S04]  /*27e0*/  HFMA2 R13, -RZ, RZ, 0, 0 ;  /* 0x00000000ff0d7431 */ /* 0x000fc800000001ff */
[----:B0-----:R-:W-:Y:S05]  /*27f0*/  RET.REL.NODEC R12 `(_Z13CuGetCrossCorPfS_S_iiiii) ;  /* 0xffffffd80c007950 */ /* 0x001fea0003c3ffff */
.L_x_59:
        /* <DEDUP_REMOVED lines=16> */
.L_x_62:


//--------------------- .nv.shared.reserved.0     --------------------------
	.section	.nv.shared.reserved.0,"aw",@nobits
	.weak		__nv_reservedSMEM_offset_0_alias
	.size		__nv_reservedSMEM_offset_0_alias, 0, 64
	.other		__nv_reservedSMEM_offset_0_alias,@"STO_CUDA_RESERVED_SHARED STV_DEFAULT"
__nv_reservedSMEM_offset_0_alias:
	.zero		0
	.zero		64


//--------------------- .nv.constant0._Z12errorCorrectPfS_ii --------------------------
	.section	.nv.constant0._Z12errorCorrectPfS_ii,"a",@progbits
	.sectionflags	@""
	.align	4
.nv.constant0._Z12errorCorrectPfS_ii:
	.zero		920


//--------------------- .nv.constant0._Z11CuGetVectorPfS_S_iii --------------------------
	.section	.nv.constant0._Z11CuGetVectorPfS_S_iii,"a",@progbits
	.sectionflags	@""
	.align	4
.nv.constant0._Z11CuGetVectorPfS_S_iii:
	.zero		932


//--------------------- .nv.constant0._Z13CuGetCrossCorPfS_S_iiiii --------------------------
	.section	.nv.constant0._Z13CuGetCrossCorPfS_S_iiiii,"a",@progbits
	.sectionflags	@""
	.align	4
.nv.constant0._Z13CuGetCrossCorPfS_S_iiiii:
	.zero		940


//--------------------- SYMBOLS --------------------------

	.type		.nv.reservedSmem.offset0,@object
	.size		.nv.reservedSmem.offset0,0x4
